//
// Generated by NVIDIA NVVM Compiler
//
// Compiler Build ID: CL-36424714
// Cuda compilation tools, release 13.0, V13.0.88
// Based on NVVM 20.0.0
//

.version 9.0
.target sm_100
.address_size 64

	// .globl	_Z12vecAddKernelPfS_S_i
.global .align 4 .b8 precalc_xorwow_matrix[102400];
.global .align 4 .b8 precalc_xorwow_offset_matrix[102400];
.global .align 4 .b8 mrg32k3aM1[2304];
.global .align 4 .b8 mrg32k3aM2[2304];
.global .align 4 .b8 mrg32k3aM1SubSeq[2016];
.global .align 4 .b8 mrg32k3aM2SubSeq[2016];
.global .align 4 .b8 mrg32k3aM1Seq[2304];
.global .align 4 .b8 mrg32k3aM2Seq[2304];
.const .align 8 .b8 __cr_lgamma_table[72];

.visible .entry _Z12vecAddKernelPfS_S_i(
	.param .u64 .ptr .align 1 _Z12vecAddKernelPfS_S_i_param_0,
	.param .u64 .ptr .align 1 _Z12vecAddKernelPfS_S_i_param_1,
	.param .u64 .ptr .align 1 _Z12vecAddKernelPfS_S_i_param_2,
	.param .u32 _Z12vecAddKernelPfS_S_i_param_3
)
{
	.reg .pred 	%p<2>;
	.reg .b32 	%r<6>;
	.reg .b32 	%f<4>;
	.reg .b64 	%rd<11>;

	ld.param.u64 	%rd1, [_Z12vecAddKernelPfS_S_i_param_0];
	ld.param.u64 	%rd2, [_Z12vecAddKernelPfS_S_i_param_1];
	ld.param.u64 	%rd3, [_Z12vecAddKernelPfS_S_i_param_2];
	ld.param.u32 	%r2, [_Z12vecAddKernelPfS_S_i_param_3];
	mov.u32 	%r3, %ntid.x;
	mov.u32 	%r4, %ctaid.x;
	mov.u32 	%r5, %tid.x;
	mad.lo.s32 	%r1, %r3, %r4, %r5;
	setp.ge.s32 	%p1, %r1, %r2;
	@%p1 bra 	$L__BB0_2;
	cvta.to.global.u64 	%rd4, %rd1;
	cvta.to.global.u64 	%rd5, %rd2;
	cvta.to.global.u64 	%rd6, %rd3;
	mul.wide.s32 	%rd7, %r1, 4;
	add.s64 	%rd8, %rd4, %rd7;
	ld.global.f32 	%f1, [%rd8];
	add.s64 	%rd9, %rd5, %rd7;
	ld.global.f32 	%f2, [%rd9];
	add.f32 	%f3, %f1, %f2;
	add.s64 	%rd10, %rd6, %rd7;
	st.global.f32 	[%rd10], %f3;
$L__BB0_2:
	ret;

}
	// .globl	_Z13vecMultKernelPfS_S_i
.visible .entry _Z13vecMultKernelPfS_S_i(
	.param .u64 .ptr .align 1 _Z13vecMultKernelPfS_S_i_param_0,
	.param .u64 .ptr .align 1 _Z13vecMultKernelPfS_S_i_param_1,
	.param .u64 .ptr .align 1 _Z13vecMultKernelPfS_S_i_param_2,
	.param .u32 _Z13vecMultKernelPfS_S_i_param_3
)
{
	.reg .pred 	%p<2>;
	.reg .b32 	%r<6>;
	.reg .b32 	%f<4>;
	.reg .b64 	%rd<11>;

	ld.param.u64 	%rd1, [_Z13vecMultKernelPfS_S_i_param_0];
	ld.param.u64 	%rd2, [_Z13vecMultKernelPfS_S_i_param_1];
	ld.param.u64 	%rd3, [_Z13vecMultKernelPfS_S_i_param_2];
	ld.param.u32 	%r2, [_Z13vecMultKernelPfS_S_i_param_3];
	mov.u32 	%r3, %ntid.x;
	mov.u32 	%r4, %ctaid.x;
	mov.u32 	%r5, %tid.x;
	mad.lo.s32 	%r1, %r3, %r4, %r5;
	setp.ge.s32 	%p1, %r1, %r2;
	@%p1 bra 	$L__BB1_2;
	cvta.to.global.u64 	%rd4, %rd1;
	cvta.to.global.u64 	%rd5, %rd2;
	cvta.to.global.u64 	%rd6, %rd3;
	mul.wide.s32 	%rd7, %r1, 4;
	add.s64 	%rd8, %rd4, %rd7;
	ld.global.f32 	%f1, [%rd8];
	add.s64 	%rd9, %rd5, %rd7;
	ld.global.f32 	%f2, [%rd9];
	mul.f32 	%f3, %f1, %f2;
	add.s64 	%rd10, %rd6, %rd7;
	st.global.f32 	[%rd10], %f3;
$L__BB1_2:
	ret;

}
	// .globl	_Z17vecRandInitializePfim
.visible .entry _Z17vecRandInitializePfim(
	.param .u64 .ptr .align 1 _Z17vecRandInitializePfim_param_0,
	.param .u32 _Z17vecRandInitializePfim_param_1,
	.param .u64 _Z17vecRandInitializePfim_param_2
)
{
	.local .align 8 .b8 	__local_depot2[48];
	.reg .b64 	%SP;
	.reg .b64 	%SPL;
	.reg .pred 	%p<64>;
	.reg .b32 	%r<1199>;
	.reg .b32 	%f<3>;
	.reg .b64 	%rd<28>;

	mov.u64 	%SPL, __local_depot2;
	ld.param.u64 	%rd10, [_Z17vecRandInitializePfim_param_0];
	ld.param.u32 	%r541, [_Z17vecRandInitializePfim_param_1];
	ld.param.u64 	%rd11, [_Z17vecRandInitializePfim_param_2];
	mov.u32 	%r542, %ntid.x;
	mov.u32 	%r543, %ctaid.x;
	mov.u32 	%r544, %tid.x;
	mad.lo.s32 	%r1, %r542, %r543, %r544;
	setp.ge.s32 	%p1, %r1, %r541;
	@%p1 bra 	$L__BB2_117;
	add.u64 	%rd1, %SPL, 0;
	cvt.s64.s32 	%rd2, %r1;
	cvt.u32.u64 	%r545, %rd11;
	xor.b32  	%r546, %r545, -1429050551;
	mul.lo.s32 	%r547, %r546, 1099087573;
	{ .reg .b32 tmp; mov.b64 {tmp, %r548}, %rd11; }
	xor.b32  	%r549, %r548, -136515619;
	mul.lo.s32 	%r550, %r549, -1703105765;
	add.s32 	%r551, %r547, %r550;
	add.s32 	%r2, %r551, 6615241;
	add.s32 	%r935, %r547, 123456789;
	st.local.v2.u32 	[%rd1], {%r2, %r935};
	xor.b32  	%r552, %r547, 362436069;
	add.s32 	%r553, %r550, 521288629;
	st.local.v2.u32 	[%rd1+8], {%r552, %r553};
	xor.b32  	%r554, %r550, 88675123;
	add.s32 	%r931, %r547, 5783321;
	st.local.v2.u32 	[%rd1+16], {%r554, %r931};
	setp.eq.s32 	%p2, %r1, 0;
	@%p2 bra 	$L__BB2_116;
	mov.b32 	%r918, 0;
	mov.u64 	%rd27, %rd2;
$L__BB2_3:
	mov.u64 	%rd3, %rd27;
	and.b64  	%rd4, %rd3, 3;
	setp.eq.s64 	%p3, %rd4, 0;
	@%p3 bra 	$L__BB2_115;
	mul.wide.u32 	%rd13, %r918, 3200;
	mov.u64 	%rd14, precalc_xorwow_matrix;
	add.s64 	%rd5, %rd14, %rd13;
	mov.b32 	%r931, 0;
	mov.u32 	%r932, %r931;
	mov.u32 	%r933, %r931;
	mov.u32 	%r934, %r931;
	mov.u32 	%r935, %r931;
	mov.u32 	%r924, %r931;
$L__BB2_5:
	mul.wide.u32 	%rd15, %r924, 4;
	add.s64 	%rd16, %rd1, %rd15;
	ld.local.u32 	%r14, [%rd16+4];
	shl.b32 	%r15, %r924, 5;
	mov.b32 	%r930, 0;
$L__BB2_6:
	.pragma "nounroll";
	shr.u32 	%r558, %r14, %r930;
	and.b32  	%r559, %r558, 1;
	setp.eq.b32 	%p4, %r559, 1;
	not.pred 	%p5, %p4;
	add.s32 	%r560, %r15, %r930;
	mul.lo.s32 	%r561, %r560, 5;
	mul.wide.u32 	%rd17, %r561, 4;
	add.s64 	%rd6, %rd5, %rd17;
	@%p5 bra 	$L__BB2_8;
	ld.global.u32 	%r562, [%rd6];
	xor.b32  	%r935, %r935, %r562;
	ld.global.u32 	%r563, [%rd6+4];
	xor.b32  	%r934, %r934, %r563;
	ld.global.u32 	%r564, [%rd6+8];
	xor.b32  	%r933, %r933, %r564;
	ld.global.u32 	%r565, [%rd6+12];
	xor.b32  	%r932, %r932, %r565;
	ld.global.u32 	%r566, [%rd6+16];
	xor.b32  	%r931, %r931, %r566;
$L__BB2_8:
	and.b32  	%r568, %r558, 2;
	setp.eq.s32 	%p6, %r568, 0;
	@%p6 bra 	$L__BB2_10;
	ld.global.u32 	%r569, [%rd6+20];
	xor.b32  	%r935, %r935, %r569;
	ld.global.u32 	%r570, [%rd6+24];
	xor.b32  	%r934, %r934, %r570;
	ld.global.u32 	%r571, [%rd6+28];
	xor.b32  	%r933, %r933, %r571;
	ld.global.u32 	%r572, [%rd6+32];
	xor.b32  	%r932, %r932, %r572;
	ld.global.u32 	%r573, [%rd6+36];
	xor.b32  	%r931, %r931, %r573;
$L__BB2_10:
	and.b32  	%r575, %r558, 4;
	setp.eq.s32 	%p7, %r575, 0;
	@%p7 bra 	$L__BB2_12;
	ld.global.u32 	%r576, [%rd6+40];
	xor.b32  	%r935, %r935, %r576;
	ld.global.u32 	%r577, [%rd6+44];
	xor.b32  	%r934, %r934, %r577;
	ld.global.u32 	%r578, [%rd6+48];
	xor.b32  	%r933, %r933, %r578;
	ld.global.u32 	%r579, [%rd6+52];
	xor.b32  	%r932, %r932, %r579;
	ld.global.u32 	%r580, [%rd6+56];
	xor.b32  	%r931, %r931, %r580;
$L__BB2_12:
	and.b32  	%r582, %r558, 8;
	setp.eq.s32 	%p8, %r582, 0;
	@%p8 bra 	$L__BB2_14;
	ld.global.u32 	%r583, [%rd6+60];
	xor.b32  	%r935, %r935, %r583;
	ld.global.u32 	%r584, [%rd6+64];
	xor.b32  	%r934, %r934, %r584;
	ld.global.u32 	%r585, [%rd6+68];
	xor.b32  	%r933, %r933, %r585;
	ld.global.u32 	%r586, [%rd6+72];
	xor.b32  	%r932, %r932, %r586;
	ld.global.u32 	%r587, [%rd6+76];
	xor.b32  	%r931, %r931, %r587;
$L__BB2_14:
	and.b32  	%r589, %r558, 16;
	setp.eq.s32 	%p9, %r589, 0;
	@%p9 bra 	$L__BB2_16;
	ld.global.u32 	%r590, [%rd6+80];
	xor.b32  	%r935, %r935, %r590;
	ld.global.u32 	%r591, [%rd6+84];
	xor.b32  	%r934, %r934, %r591;
	ld.global.u32 	%r592, [%rd6+88];
	xor.b32  	%r933, %r933, %r592;
	ld.global.u32 	%r593, [%rd6+92];
	xor.b32  	%r932, %r932, %r593;
	ld.global.u32 	%r594, [%rd6+96];
	xor.b32  	%r931, %r931, %r594;
$L__BB2_16:
	and.b32  	%r596, %r558, 32;
	setp.eq.s32 	%p10, %r596, 0;
	@%p10 bra 	$L__BB2_18;
	ld.global.u32 	%r597, [%rd6+100];
	xor.b32  	%r935, %r935, %r597;
	ld.global.u32 	%r598, [%rd6+104];
	xor.b32  	%r934, %r934, %r598;
	ld.global.u32 	%r599, [%rd6+108];
	xor.b32  	%r933, %r933, %r599;
	ld.global.u32 	%r600, [%rd6+112];
	xor.b32  	%r932, %r932, %r600;
	ld.global.u32 	%r601, [%rd6+116];
	xor.b32  	%r931, %r931, %r601;
$L__BB2_18:
	and.b32  	%r603, %r558, 64;
	setp.eq.s32 	%p11, %r603, 0;
	@%p11 bra 	$L__BB2_20;
	ld.global.u32 	%r604, [%rd6+120];
	xor.b32  	%r935, %r935, %r604;
	ld.global.u32 	%r605, [%rd6+124];
	xor.b32  	%r934, %r934, %r605;
	ld.global.u32 	%r606, [%rd6+128];
	xor.b32  	%r933, %r933, %r606;
	ld.global.u32 	%r607, [%rd6+132];
	xor.b32  	%r932, %r932, %r607;
	ld.global.u32 	%r608, [%rd6+136];
	xor.b32  	%r931, %r931, %r608;
$L__BB2_20:
	and.b32  	%r610, %r558, 128;
	setp.eq.s32 	%p12, %r610, 0;
	@%p12 bra 	$L__BB2_22;
	ld.global.u32 	%r611, [%rd6+140];
	xor.b32  	%r935, %r935, %r611;
	ld.global.u32 	%r612, [%rd6+144];
	xor.b32  	%r934, %r934, %r612;
	ld.global.u32 	%r613, [%rd6+148];
	xor.b32  	%r933, %r933, %r613;
	ld.global.u32 	%r614, [%rd6+152];
	xor.b32  	%r932, %r932, %r614;
	ld.global.u32 	%r615, [%rd6+156];
	xor.b32  	%r931, %r931, %r615;
$L__BB2_22:
	and.b32  	%r617, %r558, 256;
	setp.eq.s32 	%p13, %r617, 0;
	@%p13 bra 	$L__BB2_24;
	ld.global.u32 	%r618, [%rd6+160];
	xor.b32  	%r935, %r935, %r618;
	ld.global.u32 	%r619, [%rd6+164];
	xor.b32  	%r934, %r934, %r619;
	ld.global.u32 	%r620, [%rd6+168];
	xor.b32  	%r933, %r933, %r620;
	ld.global.u32 	%r621, [%rd6+172];
	xor.b32  	%r932, %r932, %r621;
	ld.global.u32 	%r622, [%rd6+176];
	xor.b32  	%r931, %r931, %r622;
$L__BB2_24:
	and.b32  	%r624, %r558, 512;
	setp.eq.s32 	%p14, %r624, 0;
	@%p14 bra 	$L__BB2_26;
	ld.global.u32 	%r625, [%rd6+180];
	xor.b32  	%r935, %r935, %r625;
	ld.global.u32 	%r626, [%rd6+184];
	xor.b32  	%r934, %r934, %r626;
	ld.global.u32 	%r627, [%rd6+188];
	xor.b32  	%r933, %r933, %r627;
	ld.global.u32 	%r628, [%rd6+192];
	xor.b32  	%r932, %r932, %r628;
	ld.global.u32 	%r629, [%rd6+196];
	xor.b32  	%r931, %r931, %r629;
$L__BB2_26:
	and.b32  	%r631, %r558, 1024;
	setp.eq.s32 	%p15, %r631, 0;
	@%p15 bra 	$L__BB2_28;
	ld.global.u32 	%r632, [%rd6+200];
	xor.b32  	%r935, %r935, %r632;
	ld.global.u32 	%r633, [%rd6+204];
	xor.b32  	%r934, %r934, %r633;
	ld.global.u32 	%r634, [%rd6+208];
	xor.b32  	%r933, %r933, %r634;
	ld.global.u32 	%r635, [%rd6+212];
	xor.b32  	%r932, %r932, %r635;
	ld.global.u32 	%r636, [%rd6+216];
	xor.b32  	%r931, %r931, %r636;
$L__BB2_28:
	and.b32  	%r638, %r558, 2048;
	setp.eq.s32 	%p16, %r638, 0;
	@%p16 bra 	$L__BB2_30;
	ld.global.u32 	%r639, [%rd6+220];
	xor.b32  	%r935, %r935, %r639;
	ld.global.u32 	%r640, [%rd6+224];
	xor.b32  	%r934, %r934, %r640;
	ld.global.u32 	%r641, [%rd6+228];
	xor.b32  	%r933, %r933, %r641;
	ld.global.u32 	%r642, [%rd6+232];
	xor.b32  	%r932, %r932, %r642;
	ld.global.u32 	%r643, [%rd6+236];
	xor.b32  	%r931, %r931, %r643;
$L__BB2_30:
	and.b32  	%r645, %r558, 4096;
	setp.eq.s32 	%p17, %r645, 0;
	@%p17 bra 	$L__BB2_32;
	ld.global.u32 	%r646, [%rd6+240];
	xor.b32  	%r935, %r935, %r646;
	ld.global.u32 	%r647, [%rd6+244];
	xor.b32  	%r934, %r934, %r647;
	ld.global.u32 	%r648, [%rd6+248];
	xor.b32  	%r933, %r933, %r648;
	ld.global.u32 	%r649, [%rd6+252];
	xor.b32  	%r932, %r932, %r649;
	ld.global.u32 	%r650, [%rd6+256];
	xor.b32  	%r931, %r931, %r650;
$L__BB2_32:
	and.b32  	%r652, %r558, 8192;
	setp.eq.s32 	%p18, %r652, 0;
	@%p18 bra 	$L__BB2_34;
	ld.global.u32 	%r653, [%rd6+260];
	xor.b32  	%r935, %r935, %r653;
	ld.global.u32 	%r654, [%rd6+264];
	xor.b32  	%r934, %r934, %r654;
	ld.global.u32 	%r655, [%rd6+268];
	xor.b32  	%r933, %r933, %r655;
	ld.global.u32 	%r656, [%rd6+272];
	xor.b32  	%r932, %r932, %r656;
	ld.global.u32 	%r657, [%rd6+276];
	xor.b32  	%r931, %r931, %r657;
$L__BB2_34:
	and.b32  	%r659, %r558, 16384;
	setp.eq.s32 	%p19, %r659, 0;
	@%p19 bra 	$L__BB2_36;
	ld.global.u32 	%r660, [%rd6+280];
	xor.b32  	%r935, %r935, %r660;
	ld.global.u32 	%r661, [%rd6+284];
	xor.b32  	%r934, %r934, %r661;
	ld.global.u32 	%r662, [%rd6+288];
	xor.b32  	%r933, %r933, %r662;
	ld.global.u32 	%r663, [%rd6+292];
	xor.b32  	%r932, %r932, %r663;
	ld.global.u32 	%r664, [%rd6+296];
	xor.b32  	%r931, %r931, %r664;
$L__BB2_36:
	and.b32  	%r666, %r558, 32768;
	setp.eq.s32 	%p20, %r666, 0;
	@%p20 bra 	$L__BB2_38;
	ld.global.u32 	%r667, [%rd6+300];
	xor.b32  	%r935, %r935, %r667;
	ld.global.u32 	%r668, [%rd6+304];
	xor.b32  	%r934, %r934, %r668;
	ld.global.u32 	%r669, [%rd6+308];
	xor.b32  	%r933, %r933, %r669;
	ld.global.u32 	%r670, [%rd6+312];
	xor.b32  	%r932, %r932, %r670;
	ld.global.u32 	%r671, [%rd6+316];
	xor.b32  	%r931, %r931, %r671;
$L__BB2_38:
	add.s32 	%r930, %r930, 16;
	setp.ne.s32 	%p21, %r930, 32;
	@%p21 bra 	$L__BB2_6;
	mad.lo.s32 	%r672, %r924, -31, %r15;
	add.s32 	%r924, %r672, 1;
	setp.ne.s32 	%p22, %r924, 5;
	@%p22 bra 	$L__BB2_5;
	st.local.u32 	[%rd1+4], %r935;
	st.local.v2.u32 	[%rd1+8], {%r934, %r933};
	st.local.v2.u32 	[%rd1+16], {%r932, %r931};
	setp.eq.s64 	%p23, %rd4, 1;
	@%p23 bra 	$L__BB2_115;
	mov.b32 	%r931, 0;
	mov.u32 	%r1024, %r931;
	mov.u32 	%r1025, %r931;
	mov.u32 	%r1026, %r931;
	mov.u32 	%r935, %r931;
	mov.u32 	%r1016, %r931;
$L__BB2_42:
	mul.wide.u32 	%rd18, %r1016, 4;
	add.s64 	%rd19, %rd1, %rd18;
	ld.local.u32 	%r190, [%rd19+4];
	shl.b32 	%r191, %r1016, 5;
	mov.b32 	%r1022, 0;
$L__BB2_43:
	.pragma "nounroll";
	shr.u32 	%r675, %r190, %r1022;
	and.b32  	%r676, %r675, 1;
	setp.eq.b32 	%p24, %r676, 1;
	not.pred 	%p25, %p24;
	add.s32 	%r677, %r191, %r1022;
	mul.lo.s32 	%r678, %r677, 5;
	mul.wide.u32 	%rd20, %r678, 4;
	add.s64 	%rd7, %rd5, %rd20;
	@%p25 bra 	$L__BB2_45;
	ld.global.u32 	%r679, [%rd7];
	xor.b32  	%r935, %r935, %r679;
	ld.global.u32 	%r680, [%rd7+4];
	xor.b32  	%r1026, %r1026, %r680;
	ld.global.u32 	%r681, [%rd7+8];
	xor.b32  	%r1025, %r1025, %r681;
	ld.global.u32 	%r682, [%rd7+12];
	xor.b32  	%r1024, %r1024, %r682;
	ld.global.u32 	%r683, [%rd7+16];
	xor.b32  	%r931, %r931, %r683;
$L__BB2_45:
	and.b32  	%r685, %r675, 2;
	setp.eq.s32 	%p26, %r685, 0;
	@%p26 bra 	$L__BB2_47;
	ld.global.u32 	%r686, [%rd7+20];
	xor.b32  	%r935, %r935, %r686;
	ld.global.u32 	%r687, [%rd7+24];
	xor.b32  	%r1026, %r1026, %r687;
	ld.global.u32 	%r688, [%rd7+28];
	xor.b32  	%r1025, %r1025, %r688;
	ld.global.u32 	%r689, [%rd7+32];
	xor.b32  	%r1024, %r1024, %r689;
	ld.global.u32 	%r690, [%rd7+36];
	xor.b32  	%r931, %r931, %r690;
$L__BB2_47:
	and.b32  	%r692, %r675, 4;
	setp.eq.s32 	%p27, %r692, 0;
	@%p27 bra 	$L__BB2_49;
	ld.global.u32 	%r693, [%rd7+40];
	xor.b32  	%r935, %r935, %r693;
	ld.global.u32 	%r694, [%rd7+44];
	xor.b32  	%r1026, %r1026, %r694;
	ld.global.u32 	%r695, [%rd7+48];
	xor.b32  	%r1025, %r1025, %r695;
	ld.global.u32 	%r696, [%rd7+52];
	xor.b32  	%r1024, %r1024, %r696;
	ld.global.u32 	%r697, [%rd7+56];
	xor.b32  	%r931, %r931, %r697;
$L__BB2_49:
	and.b32  	%r699, %r675, 8;
	setp.eq.s32 	%p28, %r699, 0;
	@%p28 bra 	$L__BB2_51;
	ld.global.u32 	%r700, [%rd7+60];
	xor.b32  	%r935, %r935, %r700;
	ld.global.u32 	%r701, [%rd7+64];
	xor.b32  	%r1026, %r1026, %r701;
	ld.global.u32 	%r702, [%rd7+68];
	xor.b32  	%r1025, %r1025, %r702;
	ld.global.u32 	%r703, [%rd7+72];
	xor.b32  	%r1024, %r1024, %r703;
	ld.global.u32 	%r704, [%rd7+76];
	xor.b32  	%r931, %r931, %r704;
$L__BB2_51:
	and.b32  	%r706, %r675, 16;
	setp.eq.s32 	%p29, %r706, 0;
	@%p29 bra 	$L__BB2_53;
	ld.global.u32 	%r707, [%rd7+80];
	xor.b32  	%r935, %r935, %r707;
	ld.global.u32 	%r708, [%rd7+84];
	xor.b32  	%r1026, %r1026, %r708;
	ld.global.u32 	%r709, [%rd7+88];
	xor.b32  	%r1025, %r1025, %r709;
	ld.global.u32 	%r710, [%rd7+92];
	xor.b32  	%r1024, %r1024, %r710;
	ld.global.u32 	%r711, [%rd7+96];
	xor.b32  	%r931, %r931, %r711;
$L__BB2_53:
	and.b32  	%r713, %r675, 32;
	setp.eq.s32 	%p30, %r713, 0;
	@%p30 bra 	$L__BB2_55;
	ld.global.u32 	%r714, [%rd7+100];
	xor.b32  	%r935, %r935, %r714;
	ld.global.u32 	%r715, [%rd7+104];
	xor.b32  	%r1026, %r1026, %r715;
	ld.global.u32 	%r716, [%rd7+108];
	xor.b32  	%r1025, %r1025, %r716;
	ld.global.u32 	%r717, [%rd7+112];
	xor.b32  	%r1024, %r1024, %r717;
	ld.global.u32 	%r718, [%rd7+116];
	xor.b32  	%r931, %r931, %r718;
$L__BB2_55:
	and.b32  	%r720, %r675, 64;
	setp.eq.s32 	%p31, %r720, 0;
	@%p31 bra 	$L__BB2_57;
	ld.global.u32 	%r721, [%rd7+120];
	xor.b32  	%r935, %r935, %r721;
	ld.global.u32 	%r722, [%rd7+124];
	xor.b32  	%r1026, %r1026, %r722;
	ld.global.u32 	%r723, [%rd7+128];
	xor.b32  	%r1025, %r1025, %r723;
	ld.global.u32 	%r724, [%rd7+132];
	xor.b32  	%r1024, %r1024, %r724;
	ld.global.u32 	%r725, [%rd7+136];
	xor.b32  	%r931, %r931, %r725;
$L__BB2_57:
	and.b32  	%r727, %r675, 128;
	setp.eq.s32 	%p32, %r727, 0;
	@%p32 bra 	$L__BB2_59;
	ld.global.u32 	%r728, [%rd7+140];
	xor.b32  	%r935, %r935, %r728;
	ld.global.u32 	%r729, [%rd7+144];
	xor.b32  	%r1026, %r1026, %r729;
	ld.global.u32 	%r730, [%rd7+148];
	xor.b32  	%r1025, %r1025, %r730;
	ld.global.u32 	%r731, [%rd7+152];
	xor.b32  	%r1024, %r1024, %r731;
	ld.global.u32 	%r732, [%rd7+156];
	xor.b32  	%r931, %r931, %r732;
$L__BB2_59:
	and.b32  	%r734, %r675, 256;
	setp.eq.s32 	%p33, %r734, 0;
	@%p33 bra 	$L__BB2_61;
	ld.global.u32 	%r735, [%rd7+160];
	xor.b32  	%r935, %r935, %r735;
	ld.global.u32 	%r736, [%rd7+164];
	xor.b32  	%r1026, %r1026, %r736;
	ld.global.u32 	%r737, [%rd7+168];
	xor.b32  	%r1025, %r1025, %r737;
	ld.global.u32 	%r738, [%rd7+172];
	xor.b32  	%r1024, %r1024, %r738;
	ld.global.u32 	%r739, [%rd7+176];
	xor.b32  	%r931, %r931, %r739;
$L__BB2_61:
	and.b32  	%r741, %r675, 512;
	setp.eq.s32 	%p34, %r741, 0;
	@%p34 bra 	$L__BB2_63;
	ld.global.u32 	%r742, [%rd7+180];
	xor.b32  	%r935, %r935, %r742;
	ld.global.u32 	%r743, [%rd7+184];
	xor.b32  	%r1026, %r1026, %r743;
	ld.global.u32 	%r744, [%rd7+188];
	xor.b32  	%r1025, %r1025, %r744;
	ld.global.u32 	%r745, [%rd7+192];
	xor.b32  	%r1024, %r1024, %r745;
	ld.global.u32 	%r746, [%rd7+196];
	xor.b32  	%r931, %r931, %r746;
$L__BB2_63:
	and.b32  	%r748, %r675, 1024;
	setp.eq.s32 	%p35, %r748, 0;
	@%p35 bra 	$L__BB2_65;
	ld.global.u32 	%r749, [%rd7+200];
	xor.b32  	%r935, %r935, %r749;
	ld.global.u32 	%r750, [%rd7+204];
	xor.b32  	%r1026, %r1026, %r750;
	ld.global.u32 	%r751, [%rd7+208];
	xor.b32  	%r1025, %r1025, %r751;
	ld.global.u32 	%r752, [%rd7+212];
	xor.b32  	%r1024, %r1024, %r752;
	ld.global.u32 	%r753, [%rd7+216];
	xor.b32  	%r931, %r931, %r753;
$L__BB2_65:
	and.b32  	%r755, %r675, 2048;
	setp.eq.s32 	%p36, %r755, 0;
	@%p36 bra 	$L__BB2_67;
	ld.global.u32 	%r756, [%rd7+220];
	xor.b32  	%r935, %r935, %r756;
	ld.global.u32 	%r757, [%rd7+224];
	xor.b32  	%r1026, %r1026, %r757;
	ld.global.u32 	%r758, [%rd7+228];
	xor.b32  	%r1025, %r1025, %r758;
	ld.global.u32 	%r759, [%rd7+232];
	xor.b32  	%r1024, %r1024, %r759;
	ld.global.u32 	%r760, [%rd7+236];
	xor.b32  	%r931, %r931, %r760;
$L__BB2_67:
	and.b32  	%r762, %r675, 4096;
	setp.eq.s32 	%p37, %r762, 0;
	@%p37 bra 	$L__BB2_69;
	ld.global.u32 	%r763, [%rd7+240];
	xor.b32  	%r935, %r935, %r763;
	ld.global.u32 	%r764, [%rd7+244];
	xor.b32  	%r1026, %r1026, %r764;
	ld.global.u32 	%r765, [%rd7+248];
	xor.b32  	%r1025, %r1025, %r765;
	ld.global.u32 	%r766, [%rd7+252];
	xor.b32  	%r1024, %r1024, %r766;
	ld.global.u32 	%r767, [%rd7+256];
	xor.b32  	%r931, %r931, %r767;
$L__BB2_69:
	and.b32  	%r769, %r675, 8192;
	setp.eq.s32 	%p38, %r769, 0;
	@%p38 bra 	$L__BB2_71;
	ld.global.u32 	%r770, [%rd7+260];
	xor.b32  	%r935, %r935, %r770;
	ld.global.u32 	%r771, [%rd7+264];
	xor.b32  	%r1026, %r1026, %r771;
	ld.global.u32 	%r772, [%rd7+268];
	xor.b32  	%r1025, %r1025, %r772;
	ld.global.u32 	%r773, [%rd7+272];
	xor.b32  	%r1024, %r1024, %r773;
	ld.global.u32 	%r774, [%rd7+276];
	xor.b32  	%r931, %r931, %r774;
$L__BB2_71:
	and.b32  	%r776, %r675, 16384;
	setp.eq.s32 	%p39, %r776, 0;
	@%p39 bra 	$L__BB2_73;
	ld.global.u32 	%r777, [%rd7+280];
	xor.b32  	%r935, %r935, %r777;
	ld.global.u32 	%r778, [%rd7+284];
	xor.b32  	%r1026, %r1026, %r778;
	ld.global.u32 	%r779, [%rd7+288];
	xor.b32  	%r1025, %r1025, %r779;
	ld.global.u32 	%r780, [%rd7+292];
	xor.b32  	%r1024, %r1024, %r780;
	ld.global.u32 	%r781, [%rd7+296];
	xor.b32  	%r931, %r931, %r781;
$L__BB2_73:
	and.b32  	%r783, %r675, 32768;
	setp.eq.s32 	%p40, %r783, 0;
	@%p40 bra 	$L__BB2_75;
	ld.global.u32 	%r784, [%rd7+300];
	xor.b32  	%r935, %r935, %r784;
	ld.global.u32 	%r785, [%rd7+304];
	xor.b32  	%r1026, %r1026, %r785;
	ld.global.u32 	%r786, [%rd7+308];
	xor.b32  	%r1025, %r1025, %r786;
	ld.global.u32 	%r787, [%rd7+312];
	xor.b32  	%r1024, %r1024, %r787;
	ld.global.u32 	%r788, [%rd7+316];
	xor.b32  	%r931, %r931, %r788;
$L__BB2_75:
	add.s32 	%r1022, %r1022, 16;
	setp.ne.s32 	%p41, %r1022, 32;
	@%p41 bra 	$L__BB2_43;
	mad.lo.s32 	%r789, %r1016, -31, %r191;
	add.s32 	%r1016, %r789, 1;
	setp.ne.s32 	%p42, %r1016, 5;
	@%p42 bra 	$L__BB2_42;
	st.local.u32 	[%rd1+4], %r935;
	st.local.v2.u32 	[%rd1+8], {%r1026, %r1025};
	st.local.v2.u32 	[%rd1+16], {%r1024, %r931};
	setp.ne.s64 	%p43, %rd4, 3;
	@%p43 bra 	$L__BB2_115;
	mov.b32 	%r931, 0;
	mov.u32 	%r1116, %r931;
	mov.u32 	%r1117, %r931;
	mov.u32 	%r1118, %r931;
	mov.u32 	%r935, %r931;
	mov.u32 	%r1108, %r931;
$L__BB2_79:
	mul.wide.u32 	%rd21, %r1108, 4;
	add.s64 	%rd22, %rd1, %rd21;
	ld.local.u32 	%r366, [%rd22+4];
	shl.b32 	%r367, %r1108, 5;
	mov.b32 	%r1114, 0;
$L__BB2_80:
	.pragma "nounroll";
	shr.u32 	%r792, %r366, %r1114;
	and.b32  	%r793, %r792, 1;
	setp.eq.b32 	%p44, %r793, 1;
	not.pred 	%p45, %p44;
	add.s32 	%r794, %r367, %r1114;
	mul.lo.s32 	%r795, %r794, 5;
	mul.wide.u32 	%rd23, %r795, 4;
	add.s64 	%rd8, %rd5, %rd23;
	@%p45 bra 	$L__BB2_82;
	ld.global.u32 	%r796, [%rd8];
	xor.b32  	%r935, %r935, %r796;
	ld.global.u32 	%r797, [%rd8+4];
	xor.b32  	%r1118, %r1118, %r797;
	ld.global.u32 	%r798, [%rd8+8];
	xor.b32  	%r1117, %r1117, %r798;
	ld.global.u32 	%r799, [%rd8+12];
	xor.b32  	%r1116, %r1116, %r799;
	ld.global.u32 	%r800, [%rd8+16];
	xor.b32  	%r931, %r931, %r800;
$L__BB2_82:
	and.b32  	%r802, %r792, 2;
	setp.eq.s32 	%p46, %r802, 0;
	@%p46 bra 	$L__BB2_84;
	ld.global.u32 	%r803, [%rd8+20];
	xor.b32  	%r935, %r935, %r803;
	ld.global.u32 	%r804, [%rd8+24];
	xor.b32  	%r1118, %r1118, %r804;
	ld.global.u32 	%r805, [%rd8+28];
	xor.b32  	%r1117, %r1117, %r805;
	ld.global.u32 	%r806, [%rd8+32];
	xor.b32  	%r1116, %r1116, %r806;
	ld.global.u32 	%r807, [%rd8+36];
	xor.b32  	%r931, %r931, %r807;
$L__BB2_84:
	and.b32  	%r809, %r792, 4;
	setp.eq.s32 	%p47, %r809, 0;
	@%p47 bra 	$L__BB2_86;
	ld.global.u32 	%r810, [%rd8+40];
	xor.b32  	%r935, %r935, %r810;
	ld.global.u32 	%r811, [%rd8+44];
	xor.b32  	%r1118, %r1118, %r811;
	ld.global.u32 	%r812, [%rd8+48];
	xor.b32  	%r1117, %r1117, %r812;
	ld.global.u32 	%r813, [%rd8+52];
	xor.b32  	%r1116, %r1116, %r813;
	ld.global.u32 	%r814, [%rd8+56];
	xor.b32  	%r931, %r931, %r814;
$L__BB2_86:
	and.b32  	%r816, %r792, 8;
	setp.eq.s32 	%p48, %r816, 0;
	@%p48 bra 	$L__BB2_88;
	ld.global.u32 	%r817, [%rd8+60];
	xor.b32  	%r935, %r935, %r817;
	ld.global.u32 	%r818, [%rd8+64];
	xor.b32  	%r1118, %r1118, %r818;
	ld.global.u32 	%r819, [%rd8+68];
	xor.b32  	%r1117, %r1117, %r819;
	ld.global.u32 	%r820, [%rd8+72];
	xor.b32  	%r1116, %r1116, %r820;
	ld.global.u32 	%r821, [%rd8+76];
	xor.b32  	%r931, %r931, %r821;
$L__BB2_88:
	and.b32  	%r823, %r792, 16;
	setp.eq.s32 	%p49, %r823, 0;
	@%p49 bra 	$L__BB2_90;
	ld.global.u32 	%r824, [%rd8+80];
	xor.b32  	%r935, %r935, %r824;
	ld.global.u32 	%r825, [%rd8+84];
	xor.b32  	%r1118, %r1118, %r825;
	ld.global.u32 	%r826, [%rd8+88];
	xor.b32  	%r1117, %r1117, %r826;
	ld.global.u32 	%r827, [%rd8+92];
	xor.b32  	%r1116, %r1116, %r827;
	ld.global.u32 	%r828, [%rd8+96];
	xor.b32  	%r931, %r931, %r828;
$L__BB2_90:
	and.b32  	%r830, %r792, 32;
	setp.eq.s32 	%p50, %r830, 0;
	@%p50 bra 	$L__BB2_92;
	ld.global.u32 	%r831, [%rd8+100];
	xor.b32  	%r935, %r935, %r831;
	ld.global.u32 	%r832, [%rd8+104];
	xor.b32  	%r1118, %r1118, %r832;
	ld.global.u32 	%r833, [%rd8+108];
	xor.b32  	%r1117, %r1117, %r833;
	ld.global.u32 	%r834, [%rd8+112];
	xor.b32  	%r1116, %r1116, %r834;
	ld.global.u32 	%r835, [%rd8+116];
	xor.b32  	%r931, %r931, %r835;
$L__BB2_92:
	and.b32  	%r837, %r792, 64;
	setp.eq.s32 	%p51, %r837, 0;
	@%p51 bra 	$L__BB2_94;
	ld.global.u32 	%r838, [%rd8+120];
	xor.b32  	%r935, %r935, %r838;
	ld.global.u32 	%r839, [%rd8+124];
	xor.b32  	%r1118, %r1118, %r839;
	ld.global.u32 	%r840, [%rd8+128];
	xor.b32  	%r1117, %r1117, %r840;
	ld.global.u32 	%r841, [%rd8+132];
	xor.b32  	%r1116, %r1116, %r841;
	ld.global.u32 	%r842, [%rd8+136];
	xor.b32  	%r931, %r931, %r842;
$L__BB2_94:
	and.b32  	%r844, %r792, 128;
	setp.eq.s32 	%p52, %r844, 0;
	@%p52 bra 	$L__BB2_96;
	ld.global.u32 	%r845, [%rd8+140];
	xor.b32  	%r935, %r935, %r845;
	ld.global.u32 	%r846, [%rd8+144];
	xor.b32  	%r1118, %r1118, %r846;
	ld.global.u32 	%r847, [%rd8+148];
	xor.b32  	%r1117, %r1117, %r847;
	ld.global.u32 	%r848, [%rd8+152];
	xor.b32  	%r1116, %r1116, %r848;
	ld.global.u32 	%r849, [%rd8+156];
	xor.b32  	%r931, %r931, %r849;
$L__BB2_96:
	and.b32  	%r851, %r792, 256;
	setp.eq.s32 	%p53, %r851, 0;
	@%p53 bra 	$L__BB2_98;
	ld.global.u32 	%r852, [%rd8+160];
	xor.b32  	%r935, %r935, %r852;
	ld.global.u32 	%r853, [%rd8+164];
	xor.b32  	%r1118, %r1118, %r853;
	ld.global.u32 	%r854, [%rd8+168];
	xor.b32  	%r1117, %r1117, %r854;
	ld.global.u32 	%r855, [%rd8+172];
	xor.b32  	%r1116, %r1116, %r855;
	ld.global.u32 	%r856, [%rd8+176];
	xor.b32  	%r931, %r931, %r856;
$L__BB2_98:
	and.b32  	%r858, %r792, 512;
	setp.eq.s32 	%p54, %r858, 0;
	@%p54 bra 	$L__BB2_100;
	ld.global.u32 	%r859, [%rd8+180];
	xor.b32  	%r935, %r935, %r859;
	ld.global.u32 	%r860, [%rd8+184];
	xor.b32  	%r1118, %r1118, %r860;
	ld.global.u32 	%r861, [%rd8+188];
	xor.b32  	%r1117, %r1117, %r861;
	ld.global.u32 	%r862, [%rd8+192];
	xor.b32  	%r1116, %r1116, %r862;
	ld.global.u32 	%r863, [%rd8+196];
	xor.b32  	%r931, %r931, %r863;
$L__BB2_100:
	and.b32  	%r865, %r792, 1024;
	setp.eq.s32 	%p55, %r865, 0;
	@%p55 bra 	$L__BB2_102;
	ld.global.u32 	%r866, [%rd8+200];
	xor.b32  	%r935, %r935, %r866;
	ld.global.u32 	%r867, [%rd8+204];
	xor.b32  	%r1118, %r1118, %r867;
	ld.global.u32 	%r868, [%rd8+208];
	xor.b32  	%r1117, %r1117, %r868;
	ld.global.u32 	%r869, [%rd8+212];
	xor.b32  	%r1116, %r1116, %r869;
	ld.global.u32 	%r870, [%rd8+216];
	xor.b32  	%r931, %r931, %r870;
$L__BB2_102:
	and.b32  	%r872, %r792, 2048;
	setp.eq.s32 	%p56, %r872, 0;
	@%p56 bra 	$L__BB2_104;
	ld.global.u32 	%r873, [%rd8+220];
	xor.b32  	%r935, %r935, %r873;
	ld.global.u32 	%r874, [%rd8+224];
	xor.b32  	%r1118, %r1118, %r874;
	ld.global.u32 	%r875, [%rd8+228];
	xor.b32  	%r1117, %r1117, %r875;
	ld.global.u32 	%r876, [%rd8+232];
	xor.b32  	%r1116, %r1116, %r876;
	ld.global.u32 	%r877, [%rd8+236];
	xor.b32  	%r931, %r931, %r877;
$L__BB2_104:
	and.b32  	%r879, %r792, 4096;
	setp.eq.s32 	%p57, %r879, 0;
	@%p57 bra 	$L__BB2_106;
	ld.global.u32 	%r880, [%rd8+240];
	xor.b32  	%r935, %r935, %r880;
	ld.global.u32 	%r881, [%rd8+244];
	xor.b32  	%r1118, %r1118, %r881;
	ld.global.u32 	%r882, [%rd8+248];
	xor.b32  	%r1117, %r1117, %r882;
	ld.global.u32 	%r883, [%rd8+252];
	xor.b32  	%r1116, %r1116, %r883;
	ld.global.u32 	%r884, [%rd8+256];
	xor.b32  	%r931, %r931, %r884;
$L__BB2_106:
	and.b32  	%r886, %r792, 8192;
	setp.eq.s32 	%p58, %r886, 0;
	@%p58 bra 	$L__BB2_108;
	ld.global.u32 	%r887, [%rd8+260];
	xor.b32  	%r935, %r935, %r887;
	ld.global.u32 	%r888, [%rd8+264];
	xor.b32  	%r1118, %r1118, %r888;
	ld.global.u32 	%r889, [%rd8+268];
	xor.b32  	%r1117, %r1117, %r889;
	ld.global.u32 	%r890, [%rd8+272];
	xor.b32  	%r1116, %r1116, %r890;
	ld.global.u32 	%r891, [%rd8+276];
	xor.b32  	%r931, %r931, %r891;
$L__BB2_108:
	and.b32  	%r893, %r792, 16384;
	setp.eq.s32 	%p59, %r893, 0;
	@%p59 bra 	$L__BB2_110;
	ld.global.u32 	%r894, [%rd8+280];
	xor.b32  	%r935, %r935, %r894;
	ld.global.u32 	%r895, [%rd8+284];
	xor.b32  	%r1118, %r1118, %r895;
	ld.global.u32 	%r896, [%rd8+288];
	xor.b32  	%r1117, %r1117, %r896;
	ld.global.u32 	%r897, [%rd8+292];
	xor.b32  	%r1116, %r1116, %r897;
	ld.global.u32 	%r898, [%rd8+296];
	xor.b32  	%r931, %r931, %r898;
$L__BB2_110:
	and.b32  	%r900, %r792, 32768;
	setp.eq.s32 	%p60, %r900, 0;
	@%p60 bra 	$L__BB2_112;
	ld.global.u32 	%r901, [%rd8+300];
	xor.b32  	%r935, %r935, %r901;
	ld.global.u32 	%r902, [%rd8+304];
	xor.b32  	%r1118, %r1118, %r902;
	ld.global.u32 	%r903, [%rd8+308];
	xor.b32  	%r1117, %r1117, %r903;
	ld.global.u32 	%r904, [%rd8+312];
	xor.b32  	%r1116, %r1116, %r904;
	ld.global.u32 	%r905, [%rd8+316];
	xor.b32  	%r931, %r931, %r905;
$L__BB2_112:
	add.s32 	%r1114, %r1114, 16;
	setp.ne.s32 	%p61, %r1114, 32;
	@%p61 bra 	$L__BB2_80;
	mad.lo.s32 	%r906, %r1108, -31, %r367;
	add.s32 	%r1108, %r906, 1;
	setp.ne.s32 	%p62, %r1108, 5;
	@%p62 bra 	$L__BB2_79;
	st.local.u32 	[%rd1+4], %r935;
	st.local.v2.u32 	[%rd1+8], {%r1118, %r1117};
	st.local.v2.u32 	[%rd1+16], {%r1116, %r931};
$L__BB2_115:
	shr.u64 	%rd27, %rd3, 2;
	add.s32 	%r918, %r918, 1;
	setp.gt.u64 	%p63, %rd3, 3;
	@%p63 bra 	$L__BB2_3;
$L__BB2_116:
	shr.u32 	%r907, %r935, 2;
	xor.b32  	%r908, %r907, %r935;
	shl.b32 	%r909, %r931, 4;
	shl.b32 	%r910, %r908, 1;
	xor.b32  	%r911, %r910, %r909;
	xor.b32  	%r912, %r911, %r908;
	xor.b32  	%r913, %r912, %r931;
	add.s32 	%r914, %r2, %r913;
	add.s32 	%r915, %r914, 362437;
	cvt.rn.f32.u32 	%f1, %r915;
	fma.rn.f32 	%f2, %f1, 0f2F800000, 0f2F000000;
	cvta.to.global.u64 	%rd24, %rd10;
	shl.b64 	%rd25, %rd2, 2;
	add.s64 	%rd26, %rd24, %rd25;
	st.global.f32 	[%rd26], %f2;
$L__BB2_117:
	ret;

}
	// .globl	_Z9ReduceSumPfS_ii
.visible .entry _Z9ReduceSumPfS_ii(
	.param .u64 .ptr .align 1 _Z9ReduceSumPfS_ii_param_0,
	.param .u64 .ptr .align 1 _Z9ReduceSumPfS_ii_param_1,
	.param .u32 _Z9ReduceSumPfS_ii_param_2,
	.param .u32 _Z9ReduceSumPfS_ii_param_3
)
{
	.reg .pred 	%p<6>;
	.reg .b32 	%r<12>;
	.reg .b32 	%f<5>;
	.reg .b64 	%rd<14>;

	ld.param.u64 	%rd3, [_Z9ReduceSumPfS_ii_param_0];
	ld.param.u64 	%rd4, [_Z9ReduceSumPfS_ii_param_1];
	ld.param.u32 	%r5, [_Z9ReduceSumPfS_ii_param_2];
	ld.param.u32 	%r11, [_Z9ReduceSumPfS_ii_param_3];
	cvta.to.global.u64 	%rd1, %rd4;
	mov.u32 	%r6, %ntid.x;
	mov.u32 	%r7, %ctaid.x;
	mov.u32 	%r8, %tid.x;
	mad.lo.s32 	%r1, %r6, %r7, %r8;
	setp.ge.s32 	%p1, %r1, %r5;
	@%p1 bra 	$L__BB3_2;
	cvta.to.global.u64 	%rd7, %rd3;
	mul.wide.s32 	%rd8, %r1, 4;
	add.s64 	%rd9, %rd7, %rd8;
	ld.global.f32 	%f1, [%rd9];
	add.s64 	%rd10, %rd1, %rd8;
	st.global.f32 	[%rd10], %f1;
	bra.uni 	$L__BB3_4;
$L__BB3_2:
	setp.ge.s32 	%p2, %r1, %r11;
	@%p2 bra 	$L__BB3_4;
	mul.wide.s32 	%rd5, %r1, 4;
	add.s64 	%rd6, %rd1, %rd5;
	mov.b32 	%r9, 0;
	st.global.u32 	[%rd6], %r9;
$L__BB3_4:
	bar.sync 	0;
	setp.lt.s32 	%p3, %r11, 2;
	@%p3 bra 	$L__BB3_9;
	mul.wide.s32 	%rd11, %r1, 4;
	add.s64 	%rd2, %rd1, %rd11;
$L__BB3_6:
	shr.u32 	%r3, %r11, 1;
	setp.ge.s32 	%p4, %r1, %r3;
	@%p4 bra 	$L__BB3_8;
	shl.b32 	%r10, %r3, 2;
	cvt.u64.u32 	%rd12, %r10;
	add.s64 	%rd13, %rd2, %rd12;
	ld.global.f32 	%f2, [%rd13];
	ld.global.f32 	%f3, [%rd2];
	add.f32 	%f4, %f2, %f3;
	st.global.f32 	[%rd2], %f4;
$L__BB3_8:
	bar.sync 	0;
	setp.gt.u32 	%p5, %r11, 3;
	mov.u32 	%r11, %r3;
	@%p5 bra 	$L__BB3_6;
$L__BB3_9:
	ret;

}


// ===== COMPILED SASS (sm_100) =====

	.target	sm_100

	.elftype	@"ET_EXEC"


//--------------------- .note.nv.tkinfo           --------------------------
	.section	.note.nv.tkinfo,"",@"SHT_NOTE"
	.sectionflags	@"SHF_NOTE_NV_TKINFO"
	.tkinfo
        /*0018*/ 	.word	0x00000002
        /*0030*/ 	.string	""
        /*0030*/ 	.string	"ptxas"
        /*0030*/ 	.string	"Cuda compilation tools, release 13.0, V13.0.88"
        /*0030*/ 	.string	"Build cuda_13.0.r13.0/compiler.36424714_0"
        /*0030*/ 	.string	"-arch sm_100 -m 64 "



//--------------------- .note.nv.cuinfo           --------------------------
	.section	.note.nv.cuinfo,"",@"SHT_NOTE"
	.sectionflags	@"SHF_NOTE_NV_CUINFO"
        /*0018*/ 	.short	0x0002
        /*001a*/ 	.short	0x0064
        /*001c*/ 	.short	0x0082
	.zero		2


//--------------------- .nv.info                  --------------------------
	.section	.nv.info,"",@"SHT_CUDA_INFO"
	.align	4


	//----- nvinfo : EIATTR_REGCOUNT
	.align		4
        /*0000*/ 	.byte	0x04, 0x2f
        /*0002*/ 	.short	(.L_10 - .L_9)
	.align		4
.L_9:
        /*0004*/ 	.word	index@(_Z12vecAddKernelPfS_S_i)
        /*0008*/ 	.word	0x0000000c


	//----- nvinfo : EIATTR_FRAME_SIZE
	.align		4
.L_10:
        /*000c*/ 	.byte	0x04, 0x11
        /*000e*/ 	.short	(.L_12 - .L_11)
	.align		4
.L_11:
        /*0010*/ 	.word	index@(_Z12vecAddKernelPfS_S_i)
        /*0014*/ 	.word	0x00000000


	//----- nvinfo : EIATTR_REGCOUNT
	.align		4
.L_12:
        /*0018*/ 	.byte	0x04, 0x2f
        /*001a*/ 	.short	(.L_14 - .L_13)
	.align		4
.L_13:
        /*001c*/ 	.word	index@(_Z13vecMultKernelPfS_S_i)
        /*0020*/ 	.word	0x0000000c


	//----- nvinfo : EIATTR_FRAME_SIZE
	.align		4
.L_14:
        /*0024*/ 	.byte	0x04, 0x11
        /*0026*/ 	.short	(.L_16 - .L_15)
	.align		4
.L_15:
        /*0028*/ 	.word	index@(_Z13vecMultKernelPfS_S_i)
        /*002c*/ 	.word	0x00000000


	//----- nvinfo : EIATTR_REGCOUNT
	.align		4
.L_16:
        /*0030*/ 	.byte	0x04, 0x2f
        /*0032*/ 	.short	(.L_18 - .L_17)
	.align		4
.L_17:
        /*0034*/ 	.word	index@(_Z17vecRandInitializePfim)
        /*0038*/ 	.word	0x0000001f


	//----- nvinfo : EIATTR_FRAME_SIZE
	.align		4
.L_18:
        /*003c*/ 	.byte	0x04, 0x11
        /*003e*/ 	.short	(.L_20 - .L_19)
	.align		4
.L_19:
        /*0040*/ 	.word	index@(_Z17vecRandInitializePfim)
        /*0044*/ 	.word	0x00000030


	//----- nvinfo : EIATTR_REGCOUNT
	.align		4
.L_20:
        /*0048*/ 	.byte	0x04, 0x2f
        /*004a*/ 	.short	(.L_22 - .L_21)
	.align		4
.L_21:
        /*004c*/ 	.word	index@(_Z9ReduceSumPfS_ii)
        /*0050*/ 	.word	0x0000000c


	//----- nvinfo : EIATTR_FRAME_SIZE
	.align		4
.L_22:
        /*0054*/ 	.byte	0x04, 0x11
        /*0056*/ 	.short	(.L_24 - .L_23)
	.align		4
.L_23:
        /*0058*/ 	.word	index@(_Z9ReduceSumPfS_ii)
        /*005c*/ 	.word	0x00000000


	//----- nvinfo : EIATTR_MIN_STACK_SIZE
	.align		4
.L_24:
        /*0060*/ 	.byte	0x04, 0x12
        /*0062*/ 	.short	(.L_26 - .L_25)
	.align		4
.L_25:
        /*0064*/ 	.word	index@(_Z9ReduceSumPfS_ii)
        /*0068*/ 	.word	0x00000000


	//----- nvinfo : EIATTR_MIN_STACK_SIZE
	.align		4
.L_26:
        /*006c*/ 	.byte	0x04, 0x12
        /*006e*/ 	.short	(.L_28 - .L_27)
	.align		4
.L_27:
        /*0070*/ 	.word	index@(_Z17vecRandInitializePfim)
        /*0074*/ 	.word	0x00000030


	//----- nvinfo : EIATTR_MIN_STACK_SIZE
	.align		4
.L_28:
        /*0078*/ 	.byte	0x04, 0x12
        /*007a*/ 	.short	(.L_30 - .L_29)
	.align		4
.L_29:
        /*007c*/ 	.word	index@(_Z13vecMultKernelPfS_S_i)
        /*0080*/ 	.word	0x00000000


	//----- nvinfo : EIATTR_MIN_STACK_SIZE
	.align		4
.L_30:
        /*0084*/ 	.byte	0x04, 0x12
        /*0086*/ 	.short	(.L_32 - .L_31)
	.align		4
.L_31:
        /*0088*/ 	.word	index@(_Z12vecAddKernelPfS_S_i)
        /*008c*/ 	.word	0x00000000
.L_32:


//--------------------- .nv.compat                --------------------------
	.section	.nv.compat,"",@"SHT_CUDA_COMPAT_INFO"
	.align	4
        /*0000*/ 	.byte	0x02, 0x09, 0x00, 0x00, 0x02, 0x02, 0x01, 0x00, 0x02, 0x05, 0x05, 0x00, 0x03, 0x07, 0x01, 0x01
        /*0010*/ 	.byte	0x02, 0x03, 0x00, 0x00, 0x02, 0x06, 0x01, 0x00, 0x04, 0x0b, 0x08, 0x00, 0x09, 0x00, 0x00, 0x00
        /*0020*/ 	.byte	0x00, 0x00, 0x00, 0x00


//--------------------- .nv.info._Z9ReduceSumPfS_ii --------------------------
	.section	.nv.info._Z9ReduceSumPfS_ii,"",@"SHT_CUDA_INFO"
	.sectionflags	@""
	.align	4


	//----- nvinfo : EIATTR_CUDA_API_VERSION
	.align		4
        /*0000*/ 	.byte	0x04, 0x37
        /*0002*/ 	.short	(.L_34 - .L_33)
.L_33:
        /*0004*/ 	.word	0x00000082


	//----- nvinfo : EIATTR_KPARAM_INFO
	.align		4
.L_34:
        /*0008*/ 	.byte	0x04, 0x17
        /*000a*/ 	.short	(.L_36 - .L_35)
.L_35:
        /*000c*/ 	.word	0x00000000
        /*0010*/ 	.short	0x0003
        /*0012*/ 	.short	0x0014
        /*0014*/ 	.byte	0x00, 0xf0, 0x11, 0x00


	//----- nvinfo : EIATTR_KPARAM_INFO
	.align		4
.L_36:
        /*0018*/ 	.byte	0x04, 0x17
        /*001a*/ 	.short	(.L_38 - .L_37)
.L_37:
        /*001c*/ 	.word	0x00000000
        /*0020*/ 	.short	0x0002
        /*0022*/ 	.short	0x0010
        /*0024*/ 	.byte	0x00, 0xf0, 0x11, 0x00


	//----- nvinfo : EIATTR_KPARAM_INFO
	.align		4
.L_38:
        /*0028*/ 	.byte	0x04, 0x17
        /*002a*/ 	.short	(.L_40 - .L_39)
.L_39:
        /*002c*/ 	.word	0x00000000
        /*0030*/ 	.short	0x0001
        /*0032*/ 	.short	0x0008
        /*0034*/ 	.byte	0x00, 0xf5, 0x21, 0x00


	//----- nvinfo : EIATTR_KPARAM_INFO
	.align		4
.L_40:
        /*0038*/ 	.byte	0x04, 0x17
        /*003a*/ 	.short	(.L_42 - .L_41)
.L_41:
        /*003c*/ 	.word	0x00000000
        /*0040*/ 	.short	0x0000
        /*0042*/ 	.short	0x0000
        /*0044*/ 	.byte	0x00, 0xf5, 0x21, 0x00


	//----- nvinfo : EIATTR_SPARSE_MMA_MASK
	.align		4
.L_42:
        /*0048*/ 	.byte	0x03, 0x50
        /*004a*/ 	.short	0x0000


	//----- nvinfo : EIATTR_MAXREG_COUNT
	.align		4
        /*004c*/ 	.byte	0x03, 0x1b
        /*004e*/ 	.short	0x00ff


	//----- nvinfo : EIATTR_NUM_BARRIERS
	.align		4
        /*0050*/ 	.byte	0x02, 0x4c
        /*0052*/ 	.byte	0x01
	.zero		1


	//----- nvinfo : EIATTR_MERCURY_ISA_VERSION
	.align		4
        /*0054*/ 	.byte	0x03, 0x5f
        /*0056*/ 	.short	0x0101


	//----- nvinfo : EIATTR_VRC_CTA_INIT_COUNT
	.align		4
        /*0058*/ 	.byte	0x02, 0x4a
	.zero		1
	.zero		1


	//----- nvinfo : EIATTR_EXIT_INSTR_OFFSETS
	.align		4
        /*005c*/ 	.byte	0x04, 0x1c
        /*005e*/ 	.short	(.L_44 - .L_43)


	//   ....[0]....
.L_43:
        /*0060*/ 	.word	0x000001c0


	//   ....[1]....
        /*0064*/ 	.word	0x000002e0


	//----- nvinfo : EIATTR_CRS_STACK_SIZE
	.align		4
.L_44:
        /*0068*/ 	.byte	0x04, 0x1e
        /*006a*/ 	.short	(.L_46 - .L_45)
.L_45:
        /*006c*/ 	.word	0x00000000


	//----- nvinfo : EIATTR_CBANK_PARAM_SIZE
	.align		4
.L_46:
        /*0070*/ 	.byte	0x03, 0x19
        /*0072*/ 	.short	0x0018


	//----- nvinfo : EIATTR_PARAM_CBANK
	.align		4
        /*0074*/ 	.byte	0x04, 0x0a
        /*0076*/ 	.short	(.L_48 - .L_47)
	.align		4
.L_47:
        /*0078*/ 	.word	index@(.nv.constant0._Z9ReduceSumPfS_ii)
        /*007c*/ 	.short	0x0380
        /*007e*/ 	.short	0x0018


	//----- nvinfo : EIATTR_SW_WAR
	.align		4
.L_48:
        /*0080*/ 	.byte	0x04, 0x36
        /*0082*/ 	.short	(.L_50 - .L_49)
.L_49:
        /*0084*/ 	.word	0x00000008
.L_50:


//--------------------- .nv.info._Z17vecRandInitializePfim --------------------------
	.section	.nv.info._Z17vecRandInitializePfim,"",@"SHT_CUDA_INFO"
	.sectionflags	@""
	.align	4


	//----- nvinfo : EIATTR_CUDA_API_VERSION
	.align		4
        /*0000*/ 	.byte	0x04, 0x37
        /*0002*/ 	.short	(.L_52 - .L_51)
.L_51:
        /*0004*/ 	.word	0x00000082


	//----- nvinfo : EIATTR_KPARAM_INFO
	.align		4
.L_52:
        /*0008*/ 	.byte	0x04, 0x17
        /*000a*/ 	.short	(.L_54 - .L_53)
.L_53:
        /*000c*/ 	.word	0x00000000
        /*0010*/ 	.short	0x0002
        /*0012*/ 	.short	0x0010
        /*0014*/ 	.byte	0x00, 0xf0, 0x21, 0x00


	//----- nvinfo : EIATTR_KPARAM_INFO
	.align		4
.L_54:
        /*0018*/ 	.byte	0x04, 0x17
        /*001a*/ 	.short	(.L_56 - .L_55)
.L_55:
        /*001c*/ 	.word	0x00000000
        /*0020*/ 	.short	0x0001
        /*0022*/ 	.short	0x0008
        /*0024*/ 	.byte	0x00, 0xf0, 0x11, 0x00


	//----- nvinfo : EIATTR_KPARAM_INFO
	.align		4
.L_56:
        /*0028*/ 	.byte	0x04, 0x17
        /*002a*/ 	.short	(.L_58 - .L_57)
.L_57:
        /*002c*/ 	.word	0x00000000
        /*0030*/ 	.short	0x0000
        /*0032*/ 	.short	0x0000
        /*0034*/ 	.byte	0x00, 0xf5, 0x21, 0x00


	//----- nvinfo : EIATTR_SPARSE_MMA_MASK
	.align		4
.L_58:
        /*0038*/ 	.byte	0x03, 0x50
        /*003a*/ 	.short	0x0000


	//----- nvinfo : EIATTR_MAXREG_COUNT
	.align		4
        /*003c*/ 	.byte	0x03, 0x1b
        /*003e*/ 	.short	0x00ff


	//----- nvinfo : EIATTR_MERCURY_ISA_VERSION
	.align		4
        /*0040*/ 	.byte	0x03, 0x5f
        /*0042*/ 	.short	0x0101


	//----- nvinfo : EIATTR_VRC_CTA_INIT_COUNT
	.align		4
        /*0044*/ 	.byte	0x02, 0x4a
	.zero		1
	.zero		1


	//----- nvinfo : EIATTR_EXIT_INSTR_OFFSETS
	.align		4
        /*0048*/ 	.byte	0x04, 0x1c
        /*004a*/ 	.short	(.L_60 - .L_59)


	//   ....[0]....
.L_59:
        /*004c*/ 	.word	0x00000080


	//   ....[1]....
        /*0050*/ 	.word	0x00002800


	//----- nvinfo : EIATTR_CRS_STACK_SIZE
	.align		4
.L_60:
        /*0054*/ 	.byte	0x04, 0x1e
        /*0056*/ 	.short	(.L_62 - .L_61)
.L_61:
        /*0058*/ 	.word	0x00000000


	//----- nvinfo : EIATTR_CBANK_PARAM_SIZE
	.align		4
.L_62:
        /*005c*/ 	.byte	0x03, 0x19
        /*005e*/ 	.short	0x0018


	//----- nvinfo : EIATTR_PARAM_CBANK
	.align		4
        /*0060*/ 	.byte	0x04, 0x0a
        /*0062*/ 	.short	(.L_64 - .L_63)
	.align		4
.L_63:
        /*0064*/ 	.word	index@(.nv.constant0._Z17vecRandInitializePfim)
        /*0068*/ 	.short	0x0380
        /*006a*/ 	.short	0x0018


	//----- nvinfo : EIATTR_SW_WAR
	.align		4
.L_64:
        /*006c*/ 	.byte	0x04, 0x36
        /*006e*/ 	.short	(.L_66 - .L_65)
.L_65:
        /*0070*/ 	.word	0x00000008
.L_66:


//--------------------- .nv.info._Z13vecMultKernelPfS_S_i --------------------------
	.section	.nv.info._Z13vecMultKernelPfS_S_i,"",@"SHT_CUDA_INFO"
	.sectionflags	@""
	.align	4


	//----- nvinfo : EIATTR_CUDA_API_VERSION
	.align		4
        /*0000*/ 	.byte	0x04, 0x37
        /*0002*/ 	.short	(.L_68 - .L_67)
.L_67:
        /*0004*/ 	.word	0x00000082


	//----- nvinfo : EIATTR_KPARAM_INFO
	.align		4
.L_68:
        /*0008*/ 	.byte	0x04, 0x17
        /*000a*/ 	.short	(.L_70 - .L_69)
.L_69:
        /*000c*/ 	.word	0x00000000
        /*0010*/ 	.short	0x0003
        /*0012*/ 	.short	0x0018
        /*0014*/ 	.byte	0x00, 0xf0, 0x11, 0x00


	//----- nvinfo : EIATTR_KPARAM_INFO
	.align		4
.L_70:
        /*0018*/ 	.byte	0x04, 0x17
        /*001a*/ 	.short	(.L_72 - .L_71)
.L_71:
        /*001c*/ 	.word	0x00000000
        /*0020*/ 	.short	0x0002
        /*0022*/ 	.short	0x0010
        /*0024*/ 	.byte	0x00, 0xf5, 0x21, 0x00


	//----- nvinfo : EIATTR_KPARAM_INFO
	.align		4
.L_72:
        /*0028*/ 	.byte	0x04, 0x17
        /*002a*/ 	.short	(.L_74 - .L_73)
.L_73:
        /*002c*/ 	.word	0x00000000
        /*0030*/ 	.short	0x0001
        /*0032*/ 	.short	0x0008
        /*0034*/ 	.byte	0x00, 0xf5, 0x21, 0x00


	//----- nvinfo : EIATTR_KPARAM_INFO
	.align		4
.L_74:
        /*0038*/ 	.byte	0x04, 0x17
        /*003a*/ 	.short	(.L_76 - .L_75)
.L_75:
        /*003c*/ 	.word	0x00000000
        /*0040*/ 	.short	0x0000
        /*0042*/ 	.short	0x0000
        /*0044*/ 	.byte	0x00, 0xf5, 0x21, 0x00


	//----- nvinfo : EIATTR_SPARSE_MMA_MASK
	.align		4
.L_76:
        /*0048*/ 	.byte	0x03, 0x50
        /*004a*/ 	.short	0x0000


	//----- nvinfo : EIATTR_MAXREG_COUNT
	.align		4
        /*004c*/ 	.byte	0x03, 0x1b
        /*004e*/ 	.short	0x00ff


	//----- nvinfo : EIATTR_MERCURY_ISA_VERSION
	.align		4
        /*0050*/ 	.byte	0x03, 0x5f
        /*0052*/ 	.short	0x0101


	//----- nvinfo : EIATTR_VRC_CTA_INIT_COUNT
	.align		4
        /*0054*/ 	.byte	0x02, 0x4a
	.zero		1
	.zero		1


	//----- nvinfo : EIATTR_EXIT_INSTR_OFFSETS
	.align		4
        /*0058*/ 	.byte	0x04, 0x1c
        /*005a*/ 	.short	(.L_78 - .L_77)


	//   ....[0]....
.L_77:
        /*005c*/ 	.word	0x00000070


	//   ....[1]....
        /*0060*/ 	.word	0x00000130


	//----- nvinfo : EIATTR_CBANK_PARAM_SIZE
	.align		4
.L_78:
        /*0064*/ 	.byte	0x03, 0x19
        /*0066*/ 	.short	0x001c


	//----- nvinfo : EIATTR_PARAM_CBANK
	.align		4
        /*0068*/ 	.byte	0x04, 0x0a
        /*006a*/ 	.short	(.L_80 - .L_79)
	.align		4
.L_79:
        /*006c*/ 	.word	index@(.nv.constant0._Z13vecMultKernelPfS_S_i)
        /*0070*/ 	.short	0x0380
        /*0072*/ 	.short	0x001c


	//----- nvinfo : EIATTR_SW_WAR
	.align		4
.L_80:
        /*0074*/ 	.byte	0x04, 0x36
        /*0076*/ 	.short	(.L_82 - .L_81)
.L_81:
        /*0078*/ 	.word	0x00000008
.L_82:


//--------------------- .nv.info._Z12vecAddKernelPfS_S_i --------------------------
	.section	.nv.info._Z12vecAddKernelPfS_S_i,"",@"SHT_CUDA_INFO"
	.sectionflags	@""
	.align	4


	//----- nvinfo : EIATTR_CUDA_API_VERSION
	.align		4
        /*0000*/ 	.byte	0x04, 0x37
        /*0002*/ 	.short	(.L_84 - .L_83)
.L_83:
        /*0004*/ 	.word	0x00000082


	//----- nvinfo : EIATTR_KPARAM_INFO
	.align		4
.L_84:
        /*0008*/ 	.byte	0x04, 0x17
        /*000a*/ 	.short	(.L_86 - .L_85)
.L_85:
        /*000c*/ 	.word	0x00000000
        /*0010*/ 	.short	0x0003
        /*0012*/ 	.short	0x0018
        /*0014*/ 	.byte	0x00, 0xf0, 0x11, 0x00


	//----- nvinfo : EIATTR_KPARAM_INFO
	.align		4
.L_86:
        /*0018*/ 	.byte	0x04, 0x17
        /*001a*/ 	.short	(.L_88 - .L_87)
.L_87:
        /*001c*/ 	.word	0x00000000
        /*0020*/ 	.short	0x0002
        /*0022*/ 	.short	0x0010
        /*0024*/ 	.byte	0x00, 0xf5, 0x21, 0x00


	//----- nvinfo : EIATTR_KPARAM_INFO
	.align		4
.L_88:
        /*0028*/ 	.byte	0x04, 0x17
        /*002a*/ 	.short	(.L_90 - .L_89)
.L_89:
        /*002c*/ 	.word	0x00000000
        /*0030*/ 	.short	0x0001
        /*0032*/ 	.short	0x0008
        /*0034*/ 	.byte	0x00, 0xf5, 0x21, 0x00


	//----- nvinfo : EIATTR_KPARAM_INFO
	.align		4
.L_90:
        /*0038*/ 	.byte	0x04, 0x17
        /*003a*/ 	.short	(.L_92 - .L_91)
.L_91:
        /*003c*/ 	.word	0x00000000
        /*0040*/ 	.short	0x0000
        /*0042*/ 	.short	0x0000
        /*0044*/ 	.byte	0x00, 0xf5, 0x21, 0x00


	//----- nvinfo : EIATTR_SPARSE_MMA_MASK
	.align		4
.L_92:
        /*0048*/ 	.byte	0x03, 0x50
        /*004a*/ 	.short	0x0000


	//----- nvinfo : EIATTR_MAXREG_COUNT
	.align		4
        /*004c*/ 	.byte	0x03, 0x1b
        /*004e*/ 	.short	0x00ff


	//----- nvinfo : EIATTR_MERCURY_ISA_VERSION
	.align		4
        /*0050*/ 	.byte	0x03, 0x5f
        /*0052*/ 	.short	0x0101


	//----- nvinfo : EIATTR_VRC_CTA_INIT_COUNT
	.align		4
        /*0054*/ 	.byte	0x02, 0x4a
	.zero		1
	.zero		1


	//----- nvinfo : EIATTR_EXIT_INSTR_OFFSETS
	.align		4
        /*0058*/ 	.byte	0x04, 0x1c
        /*005a*/ 	.short	(.L_94 - .L_93)


	//   ....[0]....
.L_93:
        /*005c*/ 	.word	0x00000070


	//   ....[1]....
        /*0060*/ 	.word	0x00000130


	//----- nvinfo : EIATTR_CBANK_PARAM_SIZE
	.align		4
.L_94:
        /*0064*/ 	.byte	0x03, 0x19
        /*0066*/ 	.short	0x001c


	//----- nvinfo : EIATTR_PARAM_CBANK
	.align		4
        /*0068*/ 	.byte	0x04, 0x0a
        /*006a*/ 	.short	(.L_96 - .L_95)
	.align		4
.L_95:
        /*006c*/ 	.word	index@(.nv.constant0._Z12vecAddKernelPfS_S_i)
        /*0070*/ 	.short	0x0380
        /*0072*/ 	.short	0x001c


	//----- nvinfo : EIATTR_SW_WAR
	.align		4
.L_96:
        /*0074*/ 	.byte	0x04, 0x36
        /*0076*/ 	.short	(.L_98 - .L_97)
.L_97:
        /*0078*/ 	.word	0x00000008
.L_98:


//--------------------- .nv.callgraph             --------------------------
	.section	.nv.callgraph,"",@"SHT_CUDA_CALLGRAPH"
	.align	4
	.sectionentsize	8
	.align		4
        /*0000*/ 	.word	0x00000000
	.align		4
        /*0004*/ 	.word	0xffffffff
	.align		4
        /*0008*/ 	.word	0x00000000
	.align		4
        /*000c*/ 	.word	0xfffffffe
	.align		4
        /*0010*/ 	.word	0x00000000
	.align		4
        /*0014*/ 	.word	0xfffffffd
	.align		4
        /*0018*/ 	.word	0x00000000
	.align		4
        /*001c*/ 	.word	0xfffffffc


//--------------------- .nv.constant4             --------------------------
	.section	.nv.constant4,"a",@progbits
	.align	8
	.align		8
.nv.constant4:
        /*0000*/ 	.dword	precalc_xorwow_matrix
	.align		8
        /*0008*/ 	.dword	precalc_xorwow_offset_matrix
	.align		8
        /*0010*/ 	.dword	mrg32k3aM1
	.align		8
        /*0018*/ 	.dword	mrg32k3aM2
	.align		8
        /*0020*/ 	.dword	mrg32k3aM1SubSeq
	.align		8
        /*0028*/ 	.dword	mrg32k3aM2SubSeq
	.align		8
        /*0030*/ 	.dword	mrg32k3aM1Seq
	.align		8
        /*0038*/ 	.dword	mrg32k3aM2Seq


//--------------------- .nv.constant3             --------------------------
	.section	.nv.constant3,"a",@progbits
	.align	8
.nv.constant3:
	.type		__cr_lgamma_table,@object
	.size		__cr_lgamma_table,(.L_8 - __cr_lgamma_table)
__cr_lgamma_table:
        /*0000*/ 	.byte	0x00, 0x00, 0x00, 0x00, 0x00, 0x00, 0x00, 0x00, 0x00, 0x00, 0x00, 0x00, 0x00, 0x00, 0x00, 0x00
        /*0010*/ 	.byte	0xef, 0x39, 0xfa, 0xfe, 0x42, 0x2e, 0xe6, 0x3f, 0x02, 0x20, 0x2a, 0xfa, 0x0b, 0xab, 0xfc, 0x3f
        /*0020*/ 	.byte	0xf9, 0x2c, 0x92, 0x7c, 0xa7, 0x6c, 0x09, 0x40, 0xc9, 0x79, 0x44, 0x3c, 0x64, 0x26, 0x13, 0x40
        /*0030*/ 	.byte	0xca, 0x01, 0xcf, 0x3a, 0x27, 0x51, 0x1a, 0x40, 0x30, 0xcc, 0x2d, 0xf3, 0xe1, 0x0c, 0x21, 0x40
        /*0040*/ 	.byte	0x0d, 0xb7, 0xfc, 0x82, 0x8e, 0x35, 0x25, 0x40
.L_8:


//--------------------- .text._Z9ReduceSumPfS_ii  --------------------------
	.section	.text._Z9ReduceSumPfS_ii,"ax",@progbits
	.align	128
        .global         _Z9ReduceSumPfS_ii
        .type           _Z9ReduceSumPfS_ii,@function
        .size           _Z9ReduceSumPfS_ii,(.L_x_21 - _Z9ReduceSumPfS_ii)
        .other          _Z9ReduceSumPfS_ii,@"STO_CUDA_ENTRY STV_DEFAULT"
_Z9ReduceSumPfS_ii:
.text._Z9ReduceSumPfS_ii:
[----:B------:R-:W-:Y:S01]  /*0000*/  LDC R1, c[0x0][0x37c] ;  /* 0x0000df00ff017b82 */ /* 0x000fe20000000800 */
[----:B------:R-:W0:Y:S01]  /*0010*/  S2R R7, SR_CTAID.X ;  /* 0x0000000000077919 */ /* 0x000e220000002500 */
[----:B------:R-:W0:Y:S01]  /*0020*/  LDCU UR4, c[0x0][0x360] ;  /* 0x00006c00ff0477ac */ /* 0x000e220008000800 */
[----:B------:R-:W-:Y:S01]  /*0030*/  BSSY.RECONVERGENT B0, `(.L_x_0) ;  /* 0x0000015000007945 */ /* 0x000fe20003800200 */
[----:B------:R-:W0:Y:S01]  /*0040*/  S2R R0, SR_TID.X ;  /* 0x0000000000007919 */ /* 0x000e220000002100 */
[----:B------:R-:W1:Y:S01]  /*0050*/  LDCU UR6, c[0x0][0x390] ;  /* 0x00007200ff0677ac */ /* 0x000e620008000800 */
[----:B------:R-:W2:Y:S01]  /*0060*/  LDCU UR7, c[0x0][0x394] ;  /* 0x00007280ff0777ac */ /* 0x000ea20008000800 */
[----:B0-----:R-:W-:Y:S01]  /*0070*/  IMAD R7, R7, UR4, R0 ;  /* 0x0000000407077c24 */ /* 0x001fe2000f8e0200 */
[----:B------:R-:W0:Y:S01]  /*0080*/  LDCU.64 UR4, c[0x0][0x358] ;  /* 0x00006b00ff0477ac */ /* 0x000e220008000a00 */
[----:B--2---:R-:W-:-:S03]  /*0090*/  IMAD.U32 R0, RZ, RZ, UR7 ;  /* 0x00000007ff007e24 */ /* 0x004fc6000f8e00ff */
[----:B-1----:R-:W-:-:S13]  /*00a0*/  ISETP.GE.AND P0, PT, R7, UR6, PT ;  /* 0x0000000607007c0c */ /* 0x002fda000bf06270 */
[----:B------:R-:W-:Y:S05]  /*00b0*/  @P0 BRA `(.L_x_1) ;  /* 0x00000000001c0947 */ /* 0x000fea0003800000 */
[----:B------:R-:W1:Y:S08]  /*00c0*/  LDC.64 R2, c[0x0][0x380] ;  /* 0x0000e000ff027b82 */ /* 0x000e700000000a00 */
[----:B------:R-:W2:Y:S01]  /*00d0*/  LDC.64 R4, c[0x0][0x388] ;  /* 0x0000e200ff047b82 */ /* 0x000ea20000000a00 */
[----:B-1----:R-:W-:-:S06]  /*00e0*/  IMAD.WIDE R2, R7, 0x4, R2 ;  /* 0x0000000407027825 */ /* 0x002fcc00078e0202 */
[----:B0-----:R-:W3:Y:S01]  /*00f0*/  LDG.E R3, desc[UR4][R2.64] ;  /* 0x0000000402037981 */ /* 0x001ee2000c1e1900 */
[----:B--2---:R-:W-:-:S05]  /*0100*/  IMAD.WIDE R4, R7, 0x4, R4 ;  /* 0x0000000407047825 */ /* 0x004fca00078e0204 */
[----:B---3--:R1:W-:Y:S01]  /*0110*/  STG.E desc[UR4][R4.64], R3 ;  /* 0x0000000304007986 */ /* 0x0083e2000c101904 */
[----:B------:R-:W-:Y:S05]  /*0120*/  BRA `(.L_x_2) ;  /* 0x0000000000147947 */ /* 0x000fea0003800000 */
.L_x_1:
[----:B------:R-:W1:Y:S02]  /*0130*/  LDCU UR6, c[0x0][0x394] ;  /* 0x00007280ff0677ac */ /* 0x000e640008000800 */
[----:B-1----:R-:W-:-:S13]  /*0140*/  ISETP.GE.AND P0, PT, R7, UR6, PT ;  /* 0x0000000607007c0c */ /* 0x002fda000bf06270 */
[----:B------:R-:W1:Y:S02]  /*0150*/  @!P0 LDC.64 R2, c[0x0][0x388] ;  /* 0x0000e200ff028b82 */ /* 0x000e640000000a00 */
[----:B-1----:R-:W-:-:S05]  /*0160*/  @!P0 IMAD.WIDE R2, R7, 0x4, R2 ;  /* 0x0000000407028825 */ /* 0x002fca00078e0202 */
[----:B0-----:R0:W-:Y:S02]  /*0170*/  @!P0 STG.E desc[UR4][R2.64], RZ ;  /* 0x000000ff02008986 */ /* 0x0011e4000c101904 */
.L_x_2:
[----:B------:R-:W-:Y:S05]  /*0180*/  BSYNC.RECONVERGENT B0 ;  /* 0x0000000000007941 */ /* 0x000fea0003800200 */
.L_x_0:
[----:B0-----:R-:W0:Y:S08]  /*0190*/  LDC R2, c[0x0][0x394] ;  /* 0x0000e500ff027b82 */ /* 0x001e300000000800 */
[----:B------:R-:W-:Y:S01]  /*01a0*/  BAR.SYNC.DEFER_BLOCKING 0x0 ;  /* 0x0000000000007b1d */ /* 0x000fe20000010000 */
[----:B0-----:R-:W-:-:S13]  /*01b0*/  ISETP.GE.AND P0, PT, R2, 0x2, PT ;  /* 0x000000020200780c */ /* 0x001fda0003f06270 */
[----:B------:R-:W-:Y:S05]  /*01c0*/  @!P0 EXIT ;  /* 0x000000000000894d */ /* 0x000fea0003800000 */
[----:B-1----:R-:W0:Y:S02]  /*01d0*/  LDC.64 R2, c[0x0][0x388] ;  /* 0x0000e200ff027b82 */ /* 0x002e240000000a00 */
[----:B0-----:R-:W-:-:S07]  /*01e0*/  IMAD.WIDE R4, R7, 0x4, R2 ;  /* 0x0000000407047825 */ /* 0x001fce00078e0202 */
.L_x_5:
[----:B------:R-:W-:Y:S01]  /*01f0*/  SHF.R.U32.HI R6, RZ, 0x1, R0 ;  /* 0x00000001ff067819 */ /* 0x000fe20000011600 */
[----:B------:R-:W-:Y:S03]  /*0200*/  BSSY.RECONVERGENT B0, `(.L_x_3) ;  /* 0x0000009000007945 */ /* 0x000fe60003800200 */
[----:B------:R-:W-:-:S13]  /*0210*/  ISETP.GE.AND P0, PT, R7, R6, PT ;  /* 0x000000060700720c */ /* 0x000fda0003f06270 */
[----:B0-----:R-:W-:Y:S05]  /*0220*/  @P0 BRA `(.L_x_4) ;  /* 0x0000000000180947 */ /* 0x001fea0003800000 */
[----:B------:R-:W-:Y:S01]  /*0230*/  LEA R2, P0, R6, R4, 0x2 ;  /* 0x0000000406027211 */ /* 0x000fe200078010ff */
[----:B------:R-:W2:Y:S03]  /*0240*/  LDG.E R9, desc[UR4][R4.64] ;  /* 0x0000000404097981 */ /* 0x000ea6000c1e1900 */
[----:B------:R-:W-:-:S05]  /*0250*/  IADD3.X R3, PT, PT, RZ, R5, RZ, P0, !PT ;  /* 0x00000005ff037210 */ /* 0x000fca00007fe4ff */
[----:B------:R-:W2:Y:S02]  /*0260*/  LDG.E R2, desc[UR4][R2.64] ;  /* 0x0000000402027981 */ /* 0x000ea4000c1e1900 */
[----:B--2---:R-:W-:-:S05]  /*0270*/  FADD R9, R2, R9 ;  /* 0x0000000902097221 */ /* 0x004fca0000000000 */
[----:B------:R0:W-:Y:S02]  /*0280*/  STG.E desc[UR4][R4.64], R9 ;  /* 0x0000000904007986 */ /* 0x0001e4000c101904 */
.L_x_4:
[----:B------:R-:W-:Y:S05]  /*0290*/  BSYNC.RECONVERGENT B0 ;  /* 0x0000000000007941 */ /* 0x000fea0003800200 */
.L_x_3:
[----:B------:R-:W-:Y:S01]  /*02a0*/  BAR.SYNC.DEFER_BLOCKING 0x0 ;  /* 0x0000000000007b1d */ /* 0x000fe20000010000 */
[----:B------:R-:W-:Y:S01]  /*02b0*/  ISETP.GT.U32.AND P0, PT, R0, 0x3, PT ;  /* 0x000000030000780c */ /* 0x000fe20003f04070 */
[----:B------:R-:W-:-:S12]  /*02c0*/  IMAD.MOV.U32 R0, RZ, RZ, R6 ;  /* 0x000000ffff007224 */ /* 0x000fd800078e0006 */
[----:B------:R-:W-:Y:S05]  /*02d0*/  @P0 BRA `(.L_x_5) ;  /* 0xfffffffc00c40947 */ /* 0x000fea000383ffff */
[----:B------:R-:W-:Y:S05]  /*02e0*/  EXIT ;  /* 0x000000000000794d */ /* 0x000fea0003800000 */
.L_x_6:
[----:B------:R-:W-:-:S00]  /*02f0*/  BRA `(.L_x_6) ;  /* 0xfffffffc00fc7947 */ /* 0x000fc0000383ffff */
[----:B------:R-:W-:-:S00]  /*0300*/  NOP ;  /* 0x0000000000007918 */ /* 0x000fc00000000000 */
[----:B------:R-:W-:-:S00]  /*0310*/  NOP ;  /* 0x0000000000007918 */ /* 0x000fc00000000000 */
[----:B------:R-:W-:-:S00]  /*0320*/  NOP ;  /* 0x0000000000007918 */ /* 0x000fc00000000000 */
[----:B------:R-:W-:-:S00]  /*0330*/  NOP ;  /* 0x0000000000007918 */ /* 0x000fc00000000000 */
[----:B------:R-:W-:-:S00]  /*0340*/  NOP ;  /* 0x0000000000007918 */ /* 0x000fc00000000000 */
[----:B------:R-:W-:-:S00]  /*0350*/  NOP ;  /* 0x0000000000007918 */ /* 0x000fc00000000000 */
[----:B------:R-:W-:-:S00]  /*0360*/  NOP ;  /* 0x0000000000007918 */ /* 0x000fc00000000000 */
[----:B------:R-:W-:-:S00]  /*0370*/  NOP ;  /* 0x0000000000007918 */ /* 0x000fc00000000000 */
.L_x_21:


//--------------------- .text._Z17vecRandInitializePfim --------------------------
	.section	.text._Z17vecRandInitializePfim,"ax",@progbits
	.align	128
        .global         _Z17vecRandInitializePfim
        .type           _Z17vecRandInitializePfim,@function
        .size           _Z17vecRandInitializePfim,(.L_x_22 - _Z17vecRandInitializePfim)
        .other          _Z17vecRandInitializePfim,@"STO_CUDA_ENTRY STV_DEFAULT"
_Z17vecRandInitializePfim:
.text._Z17vecRandInitializePfim:
[----:B------:R-:W0:Y:S01]  /*0000*/  LDC R1, c[0x0][0x37c] ;  /* 0x0000df00ff017b82 */ /* 0x000e220000000800 */
[----:B------:R-:W1:Y:S01]  /*0010*/  S2R R10, SR_CTAID.X ;  /* 0x00000000000a7919 */ /* 0x000e620000002500 */
[----:B------:R-:W1:Y:S01]  /*0020*/  LDCU UR4, c[0x0][0x360] ;  /* 0x00006c00ff0477ac */ /* 0x000e620008000800 */
[----:B0-----:R-:W-:Y:S01]  /*0030*/  VIADD R1, R1, 0xffffffd0 ;  /* 0xffffffd001017836 */ /* 0x001fe20000000000 */
[----:B------:R-:W1:Y:S01]  /*0040*/  S2R R3, SR_TID.X ;  /* 0x0000000000037919 */ /* 0x000e620000002100 */
[----:B------:R-:W0:Y:S01]  /*0050*/  LDCU UR5, c[0x0][0x388] ;  /* 0x00007100ff0577ac */ /* 0x000e220008000800 */
[----:B-1----:R-:W-:-:S05]  /*0060*/  IMAD R10, R10, UR4, R3 ;  /* 0x000000040a0a7c24 */ /* 0x002fca000f8e0203 */
[----:B0-----:R-:W-:-:S13]  /*0070*/  ISETP.GE.AND P0, PT, R10, UR5, PT ;  /* 0x000000050a007c0c */ /* 0x001fda000bf06270 */
[----:B------:R-:W-:Y:S05]  /*0080*/  @P0 EXIT ;  /* 0x000000000000094d */ /* 0x000fea0003800000 */
[----:B------:R-:W0:Y:S01]  /*0090*/  LDC.64 R2, c[0x0][0x390] ;  /* 0x0000e400ff027b82 */ /* 0x000e220000000a00 */
[----:B------:R-:W-:Y:S01]  /*00a0*/  ISETP.NE.AND P0, PT, R10, RZ, PT ;  /* 0x000000ff0a00720c */ /* 0x000fe20003f05270 */
[----:B------:R-:W1:Y:S01]  /*00b0*/  LDCU.64 UR6, c[0x0][0x358] ;  /* 0x00006b00ff0677ac */ /* 0x000e620008000a00 */
[----:B------:R-:W-:Y:S01]  /*00c0*/  BSSY.RECONVERGENT B0, `(.L_x_7) ;  /* 0x000025e000007945 */ /* 0x000fe20003800200 */
[----:B0-----:R-:W-:Y:S02]  /*00d0*/  LOP3.LUT R0, R2, 0xaad26b49, RZ, 0x3c, !PT ;  /* 0xaad26b4902007812 */ /* 0x001fe400078e3cff */
[----:B------:R-:W-:-:S03]  /*00e0*/  LOP3.LUT R2, R3, 0xf7dcefdd, RZ, 0x3c, !PT ;  /* 0xf7dcefdd03027812 */ /* 0x000fc600078e3cff */
[----:B------:R-:W-:Y:S02]  /*00f0*/  IMAD R0, R0, 0x4182bed5, RZ ;  /* 0x4182bed500007824 */ /* 0x000fe400078e02ff */
[----:B------:R-:W-:Y:S02]  /*0100*/  IMAD R9, R2, -0x658354e5, RZ ;  /* 0x9a7cab1b02097824 */ /* 0x000fe400078e02ff */
[C---:B------:R-:W-:Y:S01]  /*0110*/  VIADD R5, R0.reuse, 0x583f19 ;  /* 0x00583f1900057836 */ /* 0x040fe20000000000 */
[C---:B------:R-:W-:Y:S01]  /*0120*/  LOP3.LUT R6, R0.reuse, 0x159a55e5, RZ, 0x3c, !PT ;  /* 0x159a55e500067812 */ /* 0x040fe200078e3cff */
[C---:B------:R-:W-:Y:S01]  /*0130*/  VIADD R3, R0.reuse, 0x75bcd15 ;  /* 0x075bcd1500037836 */ /* 0x040fe20000000000 */
[----:B------:R-:W-:Y:S01]  /*0140*/  IADD3 R2, PT, PT, R0, 0x64f0c9, R9 ;  /* 0x0064f0c900027810 */ /* 0x000fe20007ffe009 */
[C---:B------:R-:W-:Y:S01]  /*0150*/  VIADD R7, R9.reuse, 0x1f123bb5 ;  /* 0x1f123bb509077836 */ /* 0x040fe20000000000 */
[----:B------:R-:W-:Y:S02]  /*0160*/  LOP3.LUT R4, R9, 0x5491333, RZ, 0x3c, !PT ;  /* 0x0549133309047812 */ /* 0x000fe400078e3cff */
[----:B------:R-:W-:Y:S01]  /*0170*/  SHF.R.S32.HI R0, RZ, 0x1f, R10 ;  /* 0x0000001fff007819 */ /* 0x000fe2000001140a */
[----:B------:R0:W-:Y:S04]  /*0180*/  STL.64 [R1], R2 ;  /* 0x0000000201007387 */ /* 0x0001e80000100a00 */
[----:B------:R0:W-:Y:S04]  /*0190*/  STL.64 [R1+0x8], R6 ;  /* 0x0000080601007387 */ /* 0x0001e80000100a00 */
[----:B------:R0:W-:Y:S01]  /*01a0*/  STL.64 [R1+0x10], R4 ;  /* 0x0000100401007387 */ /* 0x0001e20000100a00 */
[----:B-1----:R-:W-:Y:S05]  /*01b0*/  @!P0 BRA `(.L_x_8) ;  /* 0x0000002400388947 */ /* 0x002fea0003800000 */
[----:B------:R-:W-:Y:S02]  /*01c0*/  IMAD.MOV.U32 R13, RZ, RZ, R0 ;  /* 0x000000ffff0d7224 */ /* 0x000fe400078e0000 */
[----:B------:R-:W-:Y:S02]  /*01d0*/  IMAD.MOV.U32 R11, RZ, RZ, RZ ;  /* 0x000000ffff0b7224 */ /* 0x000fe400078e00ff */
[----:B0-----:R-:W-:-:S07]  /*01e0*/  IMAD.MOV.U32 R2, RZ, RZ, R10 ;  /* 0x000000ffff027224 */ /* 0x001fce00078e000a */
.L_x_17:
[----:B------:R-:W-:Y:S01]  /*01f0*/  LOP3.LUT R0, R2, 0x3, RZ, 0xc0, !PT ;  /* 0x0000000302007812 */ /* 0x000fe200078ec0ff */
[----:B------:R-:W-:Y:S03]  /*0200*/  BSSY.RECONVERGENT B1, `(.L_x_9) ;  /* 0x0000243000017945 */ /* 0x000fe60003800200 */
[----:B------:R-:W-:-:S04]  /*0210*/  ISETP.NE.U32.AND P0, PT, R0, RZ, PT ;  /* 0x000000ff0000720c */ /* 0x000fc80003f05070 */
[----:B------:R-:W-:-:S13]  /*0220*/  ISETP.NE.AND.EX P0, PT, RZ, RZ, PT, P0 ;  /* 0x000000ffff00720c */ /* 0x000fda0003f05300 */
[----:B0-----:R-:W-:Y:S05]  /*0230*/  @!P0 BRA `(.L_x_10) ;  /* 0x0000002000fc8947 */ /* 0x001fea0003800000 */
[----:B------:R-:W0:Y:S01]  /*0240*/  LDC.64 R8, c[0x4][RZ] ;  /* 0x01000000ff087b82 */ /* 0x000e220000000a00 */
[----:B------:R-:W-:Y:S01]  /*0250*/  IMAD.MOV.U32 R0, RZ, RZ, RZ ;  /* 0x000000ffff007224 */ /* 0x000fe200078e00ff */
[----:B------:R-:W-:Y:S02]  /*0260*/  CS2R R4, SRZ ;  /* 0x0000000000047805 */ /* 0x000fe4000001ff00 */
[----:B------:R-:W-:Y:S01]  /*0270*/  CS2R R6, SRZ ;  /* 0x0000000000067805 */ /* 0x000fe2000001ff00 */
[----:B------:R-:W-:Y:S02]  /*0280*/  IMAD.MOV.U32 R3, RZ, RZ, RZ ;  /* 0x000000ffff037224 */ /* 0x000fe400078e00ff */
[----:B0-----:R-:W-:-:S07]  /*0290*/  IMAD.WIDE.U32 R8, R11, 0xc80, R8 ;  /* 0x00000c800b087825 */ /* 0x001fce00078e0008 */
.L_x_12:
[----:B------:R-:W-:-:S06]  /*02a0*/  IMAD R12, R0, 0x4, R1 ;  /* 0x00000004000c7824 */ /* 0x000fcc00078e0201 */
[----:B------:R-:W5:Y:S01]  /*02b0*/  LDL R12, [R12+0x4] ;  /* 0x000004000c0c7983 */ /* 0x000f620000100800 */
[----:B------:R-:W-:-:S05]  /*02c0*/  UMOV UR4, URZ ;  /* 0x000000ff00047c82 */ /* 0x000fca0008000000 */
.L_x_11:
[----:B-----5:R-:W-:Y:S01]  /*02d0*/  SHF.R.U32.HI R22, RZ, UR4, R12 ;  /* 0x00000004ff167c19 */ /* 0x020fe2000801160c */
[----:B------:R-:W-:-:S03]  /*02e0*/  IMAD.SHL.U32 R14, R0, 0x20, RZ ;  /* 0x00000020000e7824 */ /* 0x000fc600078e00ff */
[----:B------:R-:W-:Y:S01]  /*02f0*/  LOP3.LUT R15, R22, 0x1, RZ, 0xc0, !PT ;  /* 0x00000001160f7812 */ /* 0x000fe200078ec0ff */
[----:B------:R-:W-:-:S03]  /*0300*/  VIADD R14, R14, UR4 ;  /* 0x000000040e0e7c36 */ /* 0x000fc60008000000 */
[----:B------:R-:W-:Y:S01]  /*0310*/  ISETP.NE.U32.AND P0, PT, R15, 0x1, PT ;  /* 0x000000010f00780c */ /* 0x000fe20003f05070 */
[----:B------:R-:W-:-:S03]  /*0320*/  IMAD R15, R14, 0x5, RZ ;  /* 0x000000050e0f7824 */ /* 0x000fc600078e02ff */
[----:B------:R-:W-:Y:S01]  /*0330*/  R2P PR, R22, 0x7e ;  /* 0x0000007e16007804 */ /* 0x000fe20000000000 */
[----:B------:R-:W-:-:S08]  /*0340*/  IMAD.WIDE.U32 R14, R15, 0x4, R8 ;  /* 0x000000040f0e7825 */ /* 0x000fd000078e0008 */
[----:B------:R-:W2:Y:S04]  /*0350*/  @!P0 LDG.E R16, desc[UR6][R14.64+0x10] ;  /* 0x000010060e108981 */ /* 0x000ea8000c1e1900 */
[----:B------:R-:W3:Y:S04]  /*0360*/  @P1 LDG.E R18, desc[UR6][R14.64+0x24] ;  /* 0x000024060e121981 */ /* 0x000ee8000c1e1900 */
[----:B------:R-:W4:Y:S04]  /*0370*/  @P2 LDG.E R20, desc[UR6][R14.64+0x38] ;  /* 0x000038060e142981 */ /* 0x000f28000c1e1900 */
[----:B------:R-:W4:Y:S04]  /*0380*/  @P3 LDG.E R24, desc[UR6][R14.64+0x4c] ;  /* 0x00004c060e183981 */ /* 0x000f28000c1e1900 */
[----:B------:R-:W4:Y:S04]  /*0390*/  @P4 LDG.E R26, desc[UR6][R14.64+0x60] ;  /* 0x000060060e1a4981 */ /* 0x000f28000c1e1900 */
[----:B------:R-:W4:Y:S04]  /*03a0*/  @!P0 LDG.E R17, desc[UR6][R14.64+0x4] ;  /* 0x000004060e118981 */ /* 0x000f28000c1e1900 */
[----:B------:R-:W4:Y:S04]  /*03b0*/  @!P0 LDG.E R19, desc[UR6][R14.64+0xc] ;  /* 0x00000c060e138981 */ /* 0x000f28000c1e1900 */
[----:B------:R-:W4:Y:S04]  /*03c0*/  @P1 LDG.E R21, desc[UR6][R14.64+0x18] ;  /* 0x000018060e151981 */ /* 0x000f28000c1e1900 */
[----:B------:R-:W4:Y:S04]  /*03d0*/  @P3 LDG.E R23, desc[UR6][R14.64+0x40] ;  /* 0x000040060e173981 */ /* 0x000f28000c1e1900 */
[----:B------:R-:W4:Y:S04]  /*03e0*/  @P5 LDG.E R25, desc[UR6][R14.64+0x70] ;  /* 0x000070060e195981 */ /* 0x000f28000c1e1900 */
[----:B------:R-:W4:Y:S01]  /*03f0*/  @P6 LDG.E R28, desc[UR6][R14.64+0x88] ;  /* 0x000088060e1c6981 */ /* 0x000f22000c1e1900 */
[----:B--2---:R-:W-:-:S03]  /*0400*/  @!P0 LOP3.LUT R5, R5, R16, RZ, 0x3c, !PT ;  /* 0x0000001005058212 */ /* 0x004fc600078e3cff */
[----:B------:R-:W2:Y:S01]  /*0410*/  @!P0 LDG.E R16, desc[UR6][R14.64] ;  /* 0x000000060e108981 */ /* 0x000ea2000c1e1900 */
[----:B---3--:R-:W-:-:S03]  /*0420*/  @P1 LOP3.LUT R5, R5, R18, RZ, 0x3c, !PT ;  /* 0x0000001205051212 */ /* 0x008fc600078e3cff */
[----:B------:R-:W3:Y:S01]  /*0430*/  @!P0 LDG.E R18, desc[UR6][R14.64+0x8] ;  /* 0x000008060e128981 */ /* 0x000ee2000c1e1900 */
[----:B----4-:R-:W-:-:S03]  /*0440*/  @P2 LOP3.LUT R5, R5, R20, RZ, 0x3c, !PT ;  /* 0x0000001405052212 */ /* 0x010fc600078e3cff */
[----:B------:R-:W4:Y:S01]  /*0450*/  @P1 LDG.E R20, desc[UR6][R14.64+0x14] ;  /* 0x000014060e141981 */ /* 0x000f22000c1e1900 */
[----:B------:R-:W-:-:S03]  /*0460*/  @P3 LOP3.LUT R5, R5, R24, RZ, 0x3c, !PT ;  /* 0x0000001805053212 */ /* 0x000fc600078e3cff */
[----:B------:R-:W4:Y:S01]  /*0470*/  @P5 LDG.E R24, desc[UR6][R14.64+0x74] ;  /* 0x000074060e185981 */ /* 0x000f22000c1e1900 */
[----:B------:R-:W-:-:S03]  /*0480*/  @P4 LOP3.LUT R5, R5, R26, RZ, 0x3c, !PT ;  /* 0x0000001a05054212 */ /* 0x000fc600078e3cff */
[----:B------:R-:W4:Y:S01]  /*0490*/  @P3 LDG.E R26, desc[UR6][R14.64+0x44] ;  /* 0x000044060e1a3981 */ /* 0x000f22000c1e1900 */
[----:B------:R-:W-:-:S03]  /*04a0*/  @!P0 LOP3.LUT R6, R6, R17, RZ, 0x3c, !PT ;  /* 0x0000001106068212 */ /* 0x000fc600078e3cff */
[----:B------:R-:W4:Y:S01]  /*04b0*/  @P1 LDG.E R17, desc[UR6][R14.64+0x20] ;  /* 0x000020060e111981 */ /* 0x000f22000c1e1900 */
[----:B------:R-:W-:-:S03]  /*04c0*/  @!P0 LOP3.LUT R4, R4, R19, RZ, 0x3c, !PT ;  /* 0x0000001304048212 */ /* 0x000fc600078e3cff */
[----:B------:R-:W4:Y:S01]  /*04d0*/  @P2 LDG.E R19, desc[UR6][R14.64+0x2c] ;  /* 0x00002c060e132981 */ /* 0x000f22000c1e1900 */
[----:B------:R-:W-:-:S03]  /*04e0*/  @P1 LOP3.LUT R6, R6, R21, RZ, 0x3c, !PT ;  /* 0x0000001506061212 */ /* 0x000fc600078e3cff */
[----:B------:R-:W4:Y:S01]  /*04f0*/  @P2 LDG.E R21, desc[UR6][R14.64+0x34] ;  /* 0x000034060e152981 */ /* 0x000f22000c1e1900 */
[----:B--2---:R-:W-:-:S03]  /*0500*/  @!P0 LOP3.LUT R3, R3, R16, RZ, 0x3c, !PT ;  /* 0x0000001003038212 */ /* 0x004fc600078e3cff */
[----:B------:R-:W2:Y:S01]  /*0510*/  @P1 LDG.E R16, desc[UR6][R14.64+0x1c] ;  /* 0x00001c060e101981 */ /* 0x000ea2000c1e1900 */
[----:B---3--:R-:W-:-:S03]  /*0520*/  @!P0 LOP3.LUT R7, R7, R18, RZ, 0x3c, !PT ;  /* 0x0000001207078212 */ /* 0x008fc600078e3cff */
[----:B------:R-:W3:Y:S01]  /*0530*/  @P2 LDG.E R18, desc[UR6][R14.64+0x28] ;  /* 0x000028060e122981 */ /* 0x000ee2000c1e1900 */
[----:B----4-:R-:W-:-:S03]  /*0540*/  @P1 LOP3.LUT R3, R3, R20, RZ, 0x3c, !PT ;  /* 0x0000001403031212 */ /* 0x010fc600078e3cff */
[----:B------:R-:W4:Y:S01]  /*0550*/  @P2 LDG.E R20, desc[UR6][R14.64+0x30] ;  /* 0x000030060e142981 */ /* 0x000f22000c1e1900 */
[----:B------:R-:W-:-:S03]  /*0560*/  @P5 LOP3.LUT R5, R5, R24, RZ, 0x3c, !PT ;  /* 0x0000001805055212 */ /* 0x000fc600078e3cff */
[----:B------:R-:W4:Y:S01]  /*0570*/  @P3 LDG.E R24, desc[UR6][R14.64+0x3c] ;  /* 0x00003c060e183981 */ /* 0x000f22000c1e1900 */
[----:B------:R-:W-:-:S03]  /*0580*/  @P1 LOP3.LUT R4, R4, R17, RZ, 0x3c, !PT ;  /* 0x0000001104041212 */ /* 0x000fc600078e3cff */
[----:B------:R-:W4:Y:S01]  /*0590*/  @P3 LDG.E R17, desc[UR6][R14.64+0x48] ;  /* 0x000048060e113981 */ /* 0x000f22000c1e1900 */
[----:B------:R-:W-:-:S03]  /*05a0*/  @P2 LOP3.LUT R6, R6, R19, RZ, 0x3c, !PT ;  /* 0x0000001306062212 */ /* 0x000fc600078e3cff */
[----:B------:R-:W4:Y:S01]  /*05b0*/  @P4 LDG.E R19, desc[UR6][R14.64+0x54] ;  /* 0x000054060e134981 */ /* 0x000f22000c1e1900 */
[----:B------:R-:W-:Y:S02]  /*05c0*/  @P2 LOP3.LUT R4, R4, R21, RZ, 0x3c, !PT ;  /* 0x0000001504042212 */ /* 0x000fe400078e3cff */
[----:B------:R-:W-:Y:S01]  /*05d0*/  @P3 LOP3.LUT R6, R6, R23, RZ, 0x3c, !PT ;  /* 0x0000001706063212 */ /* 0x000fe200078e3cff */
[----:B------:R-:W4:Y:S04]  /*05e0*/  @P4 LDG.E R21, desc[UR6][R14.64+0x5c] ;  /* 0x00005c060e154981 */ /* 0x000f28000c1e1900 */
[----:B------:R-:W4:Y:S01]  /*05f0*/  @P5 LDG.E R23, desc[UR6][R14.64+0x68] ;  /* 0x000068060e175981 */ /* 0x000f22000c1e1900 */
[----:B--2---:R-:W-:-:S03]  /*0600*/  @P1 LOP3.LUT R7, R7, R16, RZ, 0x3c, !PT ;  /* 0x0000001007071212 */ /* 0x004fc600078e3cff */
[----:B------:R-:W2:Y:S01]  /*0610*/  @P4 LDG.E R16, desc[UR6][R14.64+0x50] ;  /* 0x000050060e104981 */ /* 0x000ea2000c1e1900 */
[----:B---3--:R-:W-:-:S03]  /*0620*/  @P2 LOP3.LUT R3, R3, R18, RZ, 0x3c, !PT ;  /* 0x0000001203032212 */ /* 0x008fc600078e3cff */
[----:B------:R-:W3:Y:S01]  /*0630*/  @P4 LDG.E R18, desc[UR6][R14.64+0x58] ;  /* 0x000058060e124981 */ /* 0x000ee2000c1e1900 */
[----:B----4-:R-:W-:-:S03]  /*0640*/  @P2 LOP3.LUT R7, R7, R20, RZ, 0x3c, !PT ;  /* 0x0000001407072212 */ /* 0x010fc600078e3cff */
[----:B------:R-:W4:Y:S01]  /*0650*/  @P5 LDG.E R20, desc[UR6][R14.64+0x64] ;  /* 0x000064060e145981 */ /* 0x000f22000c1e1900 */
[----:B------:R-:W-:-:S03]  /*0660*/  @P3 LOP3.LUT R3, R3, R24, RZ, 0x3c, !PT ;  /* 0x0000001803033212 */ /* 0x000fc600078e3cff */
[----:B------:R-:W4:Y:S01]  /*0670*/  @P5 LDG.E R24, desc[UR6][R14.64+0x6c] ;  /* 0x00006c060e185981 */ /* 0x000f22000c1e1900 */
[----:B------:R-:W-:Y:S02]  /*0680*/  LOP3.LUT P0, RZ, R22, 0x80, RZ, 0xc0, !PT ;  /* 0x0000008016ff7812 */ /* 0x000fe4000780c0ff */
[----:B------:R-:W-:Y:S02]  /*0690*/  @P3 LOP3.LUT R7, R7, R26, RZ, 0x3c, !PT ;  /* 0x0000001a07073212 */ /* 0x000fe400078e3cff */
[----:B------:R-:W-:Y:S02]  /*06a0*/  @P3 LOP3.LUT R4, R4, R17, RZ, 0x3c, !PT ;  /* 0x0000001104043212 */ /* 0x000fe400078e3cff */
[----:B------:R-:W4:Y:S01]  /*06b0*/  @P6 LDG.E R17, desc[UR6][R14.64+0x7c] ;  /* 0x00007c060e116981 */ /* 0x000f22000c1e1900 */
[----:B------:R-:W-:-:S03]  /*06c0*/  @P4 LOP3.LUT R6, R6, R19, RZ, 0x3c, !PT ;  /* 0x0000001306064212 */ /* 0x000fc600078e3cff */
[----:B------:R-:W4:Y:S01]  /*06d0*/  @P6 LDG.E R19, desc[UR6][R14.64+0x84] ;  /* 0x000084060e136981 */ /* 0x000f22000c1e1900 */
[----:B------:R-:W-:-:S03]  /*06e0*/  @P4 LOP3.LUT R4, R4, R21, RZ, 0x3c, !PT ;  /* 0x0000001504044212 */ /* 0x000fc600078e3cff */
[----:B------:R-:W4:Y:S01]  /*06f0*/  @P0 LDG.E R26, desc[UR6][R14.64+0x9c] ;  /* 0x00009c060e1a0981 */ /* 0x000f22000c1e1900 */
[----:B------:R-:W-:-:S03]  /*0700*/  @P5 LOP3.LUT R6, R6, R23, RZ, 0x3c, !PT ;  /* 0x0000001706065212 */ /* 0x000fc600078e3cff */
        /* <DEDUP_REMOVED lines=10> */
[----:B------:R-:W-:Y:S02]  /*07b0*/  @P5 LOP3.LUT R4, R4, R25, RZ, 0x3c, !PT ;  /* 0x0000001904045212 */ /* 0x000fe400078e3cff */
[----:B------:R-:W-:Y:S02]  /*07c0*/  @P6 LOP3.LUT R5, R5, R28, RZ, 0x3c, !PT ;  /* 0x0000001c05056212 */ /* 0x000fe400078e3cff */
[----:B------:R-:W-:Y:S02]  /*07d0*/  @P6 LOP3.LUT R6, R6, R17, RZ, 0x3c, !PT ;  /* 0x0000001106066212 */ /* 0x000fe400078e3cff */
[----:B------:R-:W-:Y:S02]  /*07e0*/  @P6 LOP3.LUT R4, R4, R19, RZ, 0x3c, !PT ;  /* 0x0000001304046212 */ /* 0x000fe400078e3cff */
[----:B------:R-:W-:Y:S02]  /*07f0*/  @P0 LOP3.LUT R5, R5, R26, RZ, 0x3c, !PT ;  /* 0x0000001a05050212 */ /* 0x000fe400078e3cff */
[----:B------:R-:W-:-:S02]  /*0800*/  @P0 LOP3.LUT R6, R6, R21, RZ, 0x3c, !PT ;  /* 0x0000001506060212 */ /* 0x000fc400078e3cff */
[----:B------:R-:W-:Y:S02]  /*0810*/  @P0 LOP3.LUT R4, R4, R23, RZ, 0x3c, !PT ;  /* 0x0000001704040212 */ /* 0x000fe400078e3cff */
[----:B--2---:R-:W-:Y:S02]  /*0820*/  @P6 LOP3.LUT R3, R3, R16, RZ, 0x3c, !PT ;  /* 0x0000001003036212 */ /* 0x004fe400078e3cff */
[----:B---3--:R-:W-:Y:S02]  /*0830*/  @P6 LOP3.LUT R7, R7, R18, RZ, 0x3c, !PT ;  /* 0x0000001207076212 */ /* 0x008fe400078e3cff */
[----:B----4-:R-:W-:Y:S02]  /*0840*/  @P0 LOP3.LUT R3, R3, R20, RZ, 0x3c, !PT ;  /* 0x0000001403030212 */ /* 0x010fe400078e3cff */
[----:B------:R-:W-:Y:S02]  /*0850*/  @P0 LOP3.LUT R7, R7, R24, RZ, 0x3c, !PT ;  /* 0x0000001807070212 */ /* 0x000fe400078e3cff */
[----:B------:R-:W-:-:S13]  /*0860*/  R2P PR, R22.B1, 0x7f ;  /* 0x0000007f16007804 */ /* 0x000fda0000001000 */
[----:B------:R-:W2:Y:S04]  /*0870*/  @P0 LDG.E R18, desc[UR6][R14.64+0xa0] ;  /* 0x0000a0060e120981 */ /* 0x000ea8000c1e1900 */
[----:B------:R-:W3:Y:S04]  /*0880*/  @P0 LDG.E R19, desc[UR6][R14.64+0xa4] ;  /* 0x0000a4060e130981 */ /* 0x000ee8000c1e1900 */
[----:B------:R-:W4:Y:S04]  /*0890*/  @P0 LDG.E R20, desc[UR6][R14.64+0xa8] ;  /* 0x0000a8060e140981 */ /* 0x000f28000c1e1900 */
[----:B------:R-:W4:Y:S04]  /*08a0*/  @P0 LDG.E R21, desc[UR6][R14.64+0xac] ;  /* 0x0000ac060e150981 */ /* 0x000f28000c1e1900 */
[----:B------:R-:W4:Y:S04]  /*08b0*/  @P0 LDG.E R24, desc[UR6][R14.64+0xb0] ;  /* 0x0000b0060e180981 */ /* 0x000f28000c1e1900 */
[----:B------:R-:W4:Y:S04]  /*08c0*/  @P1 LDG.E R16, desc[UR6][R14.64+0xbc] ;  /* 0x0000bc060e101981 */ /* 0x000f28000c1e1900 */
[----:B------:R-:W4:Y:S04]  /*08d0*/  @P1 LDG.E R26, desc[UR6][R14.64+0xb4] ;  /* 0x0000b4060e1a1981 */ /* 0x000f28000c1e1900 */
        /* <DEDUP_REMOVED lines=11> */
[----:B------:R-:W-:Y:S01]  /*0990*/  LOP3.LUT P0, RZ, R22, 0x8000, RZ, 0xc0, !PT ;  /* 0x0000800016ff7812 */ /* 0x000fe2000780c0ff */
[----:B------:R-:W4:Y:S01]  /*09a0*/  @P2 LDG.E R24, desc[UR6][R14.64+0xd8] ;  /* 0x0000d8060e182981 */ /* 0x000f22000c1e1900 */
[----:B------:R-:W-:-:S03]  /*09b0*/  @P1 LOP3.LUT R7, R7, R16, RZ, 0x3c, !PT ;  /* 0x0000001007071212 */ /* 0x000fc600078e3cff */
[----:B------:R-:W4:Y:S01]  /*09c0*/  @P2 LDG.E R22, desc[UR6][R14.64+0xd0] ;  /* 0x0000d0060e162981 */ /* 0x000f22000c1e1900 */
[----:B------:R-:W-:-:S03]  /*09d0*/  @P1 LOP3.LUT R3, R3, R26, RZ, 0x3c, !PT ;  /* 0x0000001a03031212 */ /* 0x000fc600078e3cff */
[----:B------:R-:W4:Y:S01]  /*09e0*/  @P3 LDG.E R16, desc[UR6][R14.64+0xe4] ;  /* 0x0000e4060e103981 */ /* 0x000f22000c1e1900 */
[----:B------:R-:W-:-:S03]  /*09f0*/  @P1 LOP3.LUT R6, R6, R23, RZ, 0x3c, !PT ;  /* 0x0000001706061212 */ /* 0x000fc600078e3cff */
[----:B------:R-:W4:Y:S01]  /*0a00*/  @P3 LDG.E R26, desc[UR6][R14.64+0xdc] ;  /* 0x0000dc060e1a3981 */ /* 0x000f22000c1e1900 */
[----:B------:R-:W-:-:S03]  /*0a10*/  @P1 LOP3.LUT R4, R4, R17, RZ, 0x3c, !PT ;  /* 0x0000001104041212 */ /* 0x000fc600078e3cff */
        /* <DEDUP_REMOVED lines=43> */
[----:B------:R-:W-:-:S04]  /*0cd0*/  UIADD3 UR4, UPT, UPT, UR4, 0x10, URZ ;  /* 0x0000001004047890 */ /* 0x000fc8000fffe0ff */
[----:B------:R-:W-:Y:S01]  /*0ce0*/  UISETP.NE.AND UP0, UPT, UR4, 0x20, UPT ;  /* 0x000000200400788c */ /* 0x000fe2000bf05270 */
[----:B--2---:R-:W-:Y:S02]  /*0cf0*/  @P5 LOP3.LUT R5, R5, R18, RZ, 0x3c, !PT ;  /* 0x0000001205055212 */ /* 0x004fe400078e3cff */
[----:B---3--:R-:W-:Y:S02]  /*0d00*/  @P6 LOP3.LUT R6, R6, R19, RZ, 0x3c, !PT ;  /* 0x0000001306066212 */ /* 0x008fe400078e3cff */
[----:B----4-:R-:W-:Y:S02]  /*0d10*/  @P6 LOP3.LUT R3, R3, R20, RZ, 0x3c, !PT ;  /* 0x0000001403036212 */ /* 0x010fe400078e3cff */
[----:B------:R-:W-:Y:S02]  /*0d20*/  @P6 LOP3.LUT R4, R4, R21, RZ, 0x3c, !PT ;  /* 0x0000001504046212 */ /* 0x000fe400078e3cff */
[----:B------:R-:W-:Y:S02]  /*0d30*/  @P6 LOP3.LUT R7, R7, R22, RZ, 0x3c, !PT ;  /* 0x0000001607076212 */ /* 0x000fe400078e3cff */
[----:B------:R-:W-:-:S02]  /*0d40*/  @P6 LOP3.LUT R5, R5, R16, RZ, 0x3c, !PT ;  /* 0x0000001005056212 */ /* 0x000fc400078e3cff */
[----:B------:R-:W-:Y:S02]  /*0d50*/  @P0 LOP3.LUT R3, R3, R24, RZ, 0x3c, !PT ;  /* 0x0000001803030212 */ /* 0x000fe400078e3cff */
[----:B------:R-:W-:Y:S02]  /*0d60*/  @P0 LOP3.LUT R5, R5, R28, RZ, 0x3c, !PT ;  /* 0x0000001c05050212 */ /* 0x000fe400078e3cff */
[----:B------:R-:W-:Y:S02]  /*0d70*/  @P0 LOP3.LUT R7, R7, R26, RZ, 0x3c, !PT ;  /* 0x0000001a07070212 */ /* 0x000fe400078e3cff */
[----:B------:R-:W-:Y:S02]  /*0d80*/  @P0 LOP3.LUT R4, R4, R23, RZ, 0x3c, !PT ;  /* 0x0000001704040212 */ /* 0x000fe400078e3cff */
[----:B------:R-:W-:Y:S01]  /*0d90*/  @P0 LOP3.LUT R6, R6, R17, RZ, 0x3c, !PT ;  /* 0x0000001106060212 */ /* 0x000fe200078e3cff */
[----:B------:R-:W-:Y:S06]  /*0da0*/  BRA.U UP0, `(.L_x_11) ;  /* 0xfffffff500487547 */ /* 0x000fec000b83ffff */
[----:B------:R-:W-:-:S05]  /*0db0*/  VIADD R0, R0, 0x1 ;  /* 0x0000000100007836 */ /* 0x000fca0000000000 */
[----:B------:R-:W-:-:S13]  /*0dc0*/  ISETP.NE.AND P0, PT, R0, 0x5, PT ;  /* 0x000000050000780c */ /* 0x000fda0003f05270 */
[----:B------:R-:W-:Y:S05]  /*0dd0*/  @P0 BRA `(.L_x_12) ;  /* 0xfffffff400300947 */ /* 0x000fea000383ffff */
[----:B------:R-:W-:Y:S01]  /*0de0*/  LOP3.LUT R0, R2, 0x3, RZ, 0xc0, !PT ;  /* 0x0000000302007812 */ /* 0x000fe200078ec0ff */
[----:B------:R0:W-:Y:S03]  /*0df0*/  STL.64 [R1+0x8], R6 ;  /* 0x0000080601007387 */ /* 0x0001e60000100a00 */
[----:B------:R-:W-:Y:S01]  /*0e00*/  ISETP.NE.U32.AND P0, PT, R0, 0x1, PT ;  /* 0x000000010000780c */ /* 0x000fe20003f05070 */
[----:B------:R0:W-:Y:S03]  /*0e10*/  STL.64 [R1+0x10], R4 ;  /* 0x0000100401007387 */ /* 0x0001e60000100a00 */
[----:B------:R-:W-:Y:S01]  /*0e20*/  ISETP.NE.AND.EX P0, PT, RZ, RZ, PT, P0 ;  /* 0x000000ffff00720c */ /* 0x000fe20003f05300 */
[----:B------:R0:W-:-:S12]  /*0e30*/  STL [R1+0x4], R3 ;  /* 0x0000040301007387 */ /* 0x0001d80000100800 */
[----:B0-----:R-:W-:Y:S05]  /*0e40*/  @!P0 BRA `(.L_x_10) ;  /* 0x0000001400f88947 */ /* 0x001fea0003800000 */
[----:B------:R-:W-:Y:S01]  /*0e50*/  UMOV UR4, URZ ;  /* 0x000000ff00047c82 */ /* 0x000fe20008000000 */
[----:B------:R-:W-:Y:S01]  /*0e60*/  IMAD.MOV.U32 R0, RZ, RZ, RZ ;  /* 0x000000ffff007224 */ /* 0x000fe200078e00ff */
[----:B------:R-:W-:Y:S01]  /*0e70*/  CS2R R6, SRZ ;  /* 0x0000000000067805 */ /* 0x000fe2000001ff00 */
[----:B------:R-:W-:Y:S02]  /*0e80*/  IMAD.MOV.U32 R4, RZ, RZ, RZ ;  /* 0x000000ffff047224 */ /* 0x000fe400078e00ff */
[----:B------:R-:W-:Y:S02]  /*0e90*/  IMAD.MOV.U32 R3, RZ, RZ, RZ ;  /* 0x000000ffff037224 */ /* 0x000fe400078e00ff */
[----:B------:R-:W-:-:S07]  /*0ea0*/  IMAD.U32 R5, RZ, RZ, UR4 ;  /* 0x00000004ff057e24 */ /* 0x000fce000f8e00ff */
.L_x_14:
[----:B------:R-:W-:-:S06]  /*0eb0*/  IMAD R12, R0, 0x4, R1 ;  /* 0x00000004000c7824 */ /* 0x000fcc00078e0201 */
[----:B------:R-:W5:Y:S01]  /*0ec0*/  LDL R12, [R12+0x4] ;  /* 0x000004000c0c7983 */ /* 0x000f620000100800 */
[----:B------:R-:W-:-:S05]  /*0ed0*/  UMOV UR4, URZ ;  /* 0x000000ff00047c82 */ /* 0x000fca0008000000 */
.L_x_13:
        /* <DEDUP_REMOVED lines=180> */
[----:B------:R0:W-:Y:S03]  /*1a20*/  STL [R1+0x4], R3 ;  /* 0x0000040301007387 */ /* 0x0001e60000100800 */
[----:B------:R-:W-:Y:S01]  /*1a30*/  ISETP.NE.AND.EX P0, PT, RZ, RZ, PT, P0 ;  /* 0x000000ffff00720c */ /* 0x000fe20003f05300 */
[----:B------:R0:W-:-:S12]  /*1a40*/  STL.64 [R1+0x10], R4 ;  /* 0x0000100401007387 */ /* 0x0001d80000100a00 */
[----:B0-----:R-:W-:Y:S05]  /*1a50*/  @P0 BRA `(.L_x_10) ;  /* 0x0000000800f40947 */ /* 0x001fea0003800000 */
[----:B------:R-:W-:Y:S01]  /*1a60*/  UMOV UR4, URZ ;  /* 0x000000ff00047c82 */ /* 0x000fe20008000000 */
[----:B------:R-:W-:Y:S01]  /*1a70*/  IMAD.MOV.U32 R0, RZ, RZ, RZ ;  /* 0x000000ffff007224 */ /* 0x000fe200078e00ff */
[----:B------:R-:W-:Y:S01]  /*1a80*/  CS2R R6, SRZ ;  /* 0x0000000000067805 */ /* 0x000fe2000001ff00 */
[----:B------:R-:W-:Y:S02]  /*1a90*/  IMAD.MOV.U32 R4, RZ, RZ, RZ ;  /* 0x000000ffff047224 */ /* 0x000fe400078e00ff */
[----:B------:R-:W-:Y:S02]  /*1aa0*/  IMAD.MOV.U32 R3, RZ, RZ, RZ ;  /* 0x000000ffff037224 */ /* 0x000fe400078e00ff */
[----:B------:R-:W-:-:S07]  /*1ab0*/  IMAD.U32 R5, RZ, RZ, UR4 ;  /* 0x00000004ff057e24 */ /* 0x000fce000f8e00ff */
.L_x_16:
[----:B------:R-:W-:-:S06]  /*1ac0*/  IMAD R12, R0, 0x4, R1 ;  /* 0x00000004000c7824 */ /* 0x000fcc00078e0201 */
[----:B------:R-:W5:Y:S01]  /*1ad0*/  LDL R12, [R12+0x4] ;  /* 0x000004000c0c7983 */ /* 0x000f620000100800 */
[----:B------:R-:W-:-:S05]  /*1ae0*/  UMOV UR4, URZ ;  /* 0x000000ff00047c82 */ /* 0x000fca0008000000 */
.L_x_15:
        /* <DEDUP_REMOVED lines=177> */
[----:B------:R0:W-:Y:S04]  /*2600*/  STL.64 [R1+0x8], R6 ;  /* 0x0000080601007387 */ /* 0x0001e80000100a00 */
[----:B------:R0:W-:Y:S04]  /*2610*/  STL [R1+0x4], R3 ;  /* 0x0000040301007387 */ /* 0x0001e80000100800 */
[----:B------:R0:W-:Y:S02]  /*2620*/  STL.64 [R1+0x10], R4 ;  /* 0x0000100401007387 */ /* 0x0001e40000100a00 */
.L_x_10:
[----:B------:R-:W-:Y:S05]  /*2630*/  BSYNC.RECONVERGENT B1 ;  /* 0x0000000000017941 */ /* 0x000fea0003800200 */
.L_x_9:
[C---:B------:R-:W-:Y:S01]  /*2640*/  ISETP.GT.U32.AND P0, PT, R2.reuse, 0x3, PT ;  /* 0x000000030200780c */ /* 0x040fe20003f04070 */
[----:B------:R-:W-:Y:S01]  /*2650*/  VIADD R11, R11, 0x1 ;  /* 0x000000010b0b7836 */ /* 0x000fe20000000000 */
[--C-:B------:R-:W-:Y:S02]  /*2660*/  SHF.R.U64 R2, R2, 0x2, R13.reuse ;  /* 0x0000000202027819 */ /* 0x100fe4000000120d */
[----:B------:R-:W-:Y:S02]  /*2670*/  ISETP.GT.U32.AND.EX P0, PT, R13, RZ, PT, P0 ;  /* 0x000000ff0d00720c */ /* 0x000fe40003f04100 */
[----:B------:R-:W-:-:S11]  /*2680*/  SHF.R.U32.HI R13, RZ, 0x2, R13 ;  /* 0x00000002ff0d7819 */ /* 0x000fd6000001160d */
[----:B------:R-:W-:Y:S05]  /*2690*/  @P0 BRA `(.L_x_17) ;  /* 0xffffffd800d40947 */ /* 0x000fea000383ffff */
.L_x_8:
[----:B------:R-:W-:Y:S05]  /*26a0*/  BSYNC.RECONVERGENT B0 ;  /* 0x0000000000007941 */ /* 0x000fea0003800200 */
.L_x_7:
[----:B0-----:R-:W0:Y:S01]  /*26b0*/  LDC.64 R6, c[0x0][0x390] ;  /* 0x0000e400ff067b82 */ /* 0x001e220000000a00 */
[----:B------:R-:W-:Y:S01]  /*26c0*/  SHF.R.U32.HI R0, RZ, 0x2, R3 ;  /* 0x00000002ff007819 */ /* 0x000fe20000011603 */
[----:B------:R-:W1:Y:S03]  /*26d0*/  LDCU.64 UR4, c[0x0][0x380] ;  /* 0x00007000ff0477ac */ /* 0x000e660008000a00 */
[----:B------:R-:W-:Y:S01]  /*26e0*/  LOP3.LUT R0, R0, R3, RZ, 0x3c, !PT ;  /* 0x0000000300007212 */ /* 0x000fe200078e3cff */
[----:B------:R-:W-:-:S04]  /*26f0*/  IMAD.SHL.U32 R3, R5, 0x10, RZ ;  /* 0x0000001005037824 */ /* 0x000fc800078e00ff */
[----:B------:R-:W-:-:S05]  /*2700*/  IMAD.SHL.U32 R2, R0, 0x2, RZ ;  /* 0x0000000200027824 */ /* 0x000fca00078e00ff */
[----:B------:R-:W-:Y:S02]  /*2710*/  LOP3.LUT R2, R0, R2, R3, 0x96, !PT ;  /* 0x0000000200027212 */ /* 0x000fe400078e9603 */
[----:B------:R-:W-:Y:S02]  /*2720*/  SHF.R.S32.HI R3, RZ, 0x1f, R10 ;  /* 0x0000001fff037819 */ /* 0x000fe4000001140a */
[----:B------:R-:W-:Y:S01]  /*2730*/  LOP3.LUT R2, R2, R5, RZ, 0x3c, !PT ;  /* 0x0000000502027212 */ /* 0x000fe200078e3cff */
[----:B------:R-:W-:Y:S01]  /*2740*/  IMAD.MOV.U32 R5, RZ, RZ, 0x2f800000 ;  /* 0x2f800000ff057424 */ /* 0x000fe200078e00ff */
[----:B0-----:R-:W-:Y:S02]  /*2750*/  LOP3.LUT R6, R6, 0xaad26b49, RZ, 0x3c, !PT ;  /* 0xaad26b4906067812 */ /* 0x001fe400078e3cff */
[----:B------:R-:W-:-:S03]  /*2760*/  LOP3.LUT R7, R7, 0xf7dcefdd, RZ, 0x3c, !PT ;  /* 0xf7dcefdd07077812 */ /* 0x000fc600078e3cff */
[----:B------:R-:W-:Y:S02]  /*2770*/  IMAD R6, R6, 0x4182bed5, RZ ;  /* 0x4182bed506067824 */ /* 0x000fe400078e02ff */
[----:B------:R-:W-:-:S05]  /*2780*/  IMAD R7, R7, -0x658354e5, RZ ;  /* 0x9a7cab1b07077824 */ /* 0x000fca00078e02ff */
[----:B------:R-:W-:-:S04]  /*2790*/  IADD3 R7, PT, PT, R6, 0x64f0c9, R7 ;  /* 0x0064f0c906077810 */ /* 0x000fc80007ffe007 */
[----:B------:R-:W-:Y:S02]  /*27a0*/  IADD3 R0, PT, PT, R7, 0x587c5, R2 ;  /* 0x000587c507007810 */ /* 0x000fe40007ffe002 */
[C---:B-1----:R-:W-:Y:S02]  /*27b0*/  LEA R2, P0, R10.reuse, UR4, 0x2 ;  /* 0x000000040a027c11 */ /* 0x042fe4000f8010ff */
[----:B------:R-:W-:Y:S02]  /*27c0*/  I2FP.F32.U32 R0, R0 ;  /* 0x0000000000007245 */ /* 0x000fe40000201000 */
[----:B------:R-:W-:-:S03]  /*27d0*/  LEA.HI.X R3, R10, UR5, R3, 0x2, P0 ;  /* 0x000000050a037c11 */ /* 0x000fc600080f1403 */
[----:B------:R-:W-:-:S05]  /*27e0*/  FFMA R5, R0, R5, 1.1641532182693481445e-10 ;  /* 0x2f00000000057423 */ /* 0x000fca0000000005 */
[----:B------:R-:W-:Y:S01]  /*27f0*/  STG.E desc[UR6][R2.64], R5 ;  /* 0x0000000502007986 */ /* 0x000fe2000c101906 */
[----:B------:R-:W-:Y:S05]  /*2800*/  EXIT ;  /* 0x000000000000794d */ /* 0x000fea0003800000 */
.L_x_18:
        /* <DEDUP_REMOVED lines=15> */
.L_x_22:


//--------------------- .text._Z13vecMultKernelPfS_S_i --------------------------
	.section	.text._Z13vecMultKernelPfS_S_i,"ax",@progbits
	.align	128
        .global         _Z13vecMultKernelPfS_S_i
        .type           _Z13vecMultKernelPfS_S_i,@function
        .size           _Z13vecMultKernelPfS_S_i,(.L_x_23 - _Z13vecMultKernelPfS_S_i)
        .other          _Z13vecMultKernelPfS_S_i,@"STO_CUDA_ENTRY STV_DEFAULT"
_Z13vecMultKernelPfS_S_i:
.text._Z13vecMultKernelPfS_S_i:
[----:B------:R-:W-:Y:S01]  /*0000*/  LDC R1, c[0x0][0x37c] ;  /* 0x0000df00ff017b82 */ /* 0x000fe20000000800 */
[----:B------:R-:W0:Y:S01]  /*0010*/  S2R R9, SR_CTAID.X ;  /* 0x0000000000097919 */ /* 0x000e220000002500 */
[----:B------:R-:W0:Y:S01]  /*0020*/  LDCU UR4, c[0x0][0x360] ;  /* 0x00006c00ff0477ac */ /* 0x000e220008000800 */
[----:B------:R-:W0:Y:S01]  /*0030*/  S2R R0, SR_TID.X ;  /* 0x0000000000007919 */ /* 0x000e220000002100 */
[----:B------:R-:W1:Y:S01]  /*0040*/  LDCU UR5, c[0x0][0x398] ;  /* 0x00007300ff0577ac */ /* 0x000e620008000800 */
[----:B0-----:R-:W-:-:S05]  /*0050*/  IMAD R9, R9, UR4, R0 ;  /* 0x0000000409097c24 */ /* 0x001fca000f8e0200 */
[----:B-1----:R-:W-:-:S13]  /*0060*/  ISETP.GE.AND P0, PT, R9, UR5, PT ;  /* 0x0000000509007c0c */ /* 0x002fda000bf06270 */
[----:B------:R-:W-:Y:S05]  /*0070*/  @P0 EXIT ;  /* 0x000000000000094d */ /* 0x000fea0003800000 */
[----:B------:R-:W0:Y:S01]  /*0080*/  LDC.64 R2, c[0x0][0x380] ;  /* 0x0000e000ff027b82 */ /* 0x000e220000000a00 */
[----:B------:R-:W1:Y:S07]  /*0090*/  LDCU.64 UR4, c[0x0][0x358] ;  /* 0x00006b00ff0477ac */ /* 0x000e6e0008000a00 */
[----:B------:R-:W2:Y:S08]  /*00a0*/  LDC.64 R4, c[0x0][0x388] ;  /* 0x0000e200ff047b82 */ /* 0x000eb00000000a00 */
[----:B------:R-:W3:Y:S01]  /*00b0*/  LDC.64 R6, c[0x0][0x390] ;  /* 0x0000e400ff067b82 */ /* 0x000ee20000000a00 */
[----:B0-----:R-:W-:-:S06]  /*00c0*/  IMAD.WIDE R2, R9, 0x4, R2 ;  /* 0x0000000409027825 */ /* 0x001fcc00078e0202 */
[----:B-1----:R-:W4:Y:S01]  /*00d0*/  LDG.E R2, desc[UR4][R2.64] ;  /* 0x0000000402027981 */ /* 0x002f22000c1e1900 */
[----:B--2---:R-:W-:-:S06]  /*00e0*/  IMAD.WIDE R4, R9, 0x4, R4 ;  /* 0x0000000409047825 */ /* 0x004fcc00078e0204 */
[----:B------:R-:W4:Y:S01]  /*00f0*/  LDG.E R5, desc[UR4][R4.64] ;  /* 0x0000000404057981 */ /* 0x000f22000c1e1900 */
[----:B---3--:R-:W-:-:S04]  /*0100*/  IMAD.WIDE R6, R9, 0x4, R6 ;  /* 0x0000000409067825 */ /* 0x008fc800078e0206 */
[----:B----4-:R-:W-:-:S05]  /*0110*/  FMUL R9, R2, R5 ;  /* 0x0000000502097220 */ /* 0x010fca0000400000 */
[----:B------:R-:W-:Y:S01]  /*0120*/  STG.E desc[UR4][R6.64], R9 ;  /* 0x0000000906007986 */ /* 0x000fe2000c101904 */
[----:B------:R-:W-:Y:S05]  /*0130*/  EXIT ;  /* 0x000000000000794d */ /* 0x000fea0003800000 */
.L_x_19:
        /* <DEDUP_REMOVED lines=12> */
.L_x_23:


//--------------------- .text._Z12vecAddKernelPfS_S_i --------------------------
	.section	.text._Z12vecAddKernelPfS_S_i,"ax",@progbits
	.align	128
        .global         _Z12vecAddKernelPfS_S_i
        .type           _Z12vecAddKernelPfS_S_i,@function
        .size           _Z12vecAddKernelPfS_S_i,(.L_x_24 - _Z12vecAddKernelPfS_S_i)
        .other          _Z12vecAddKernelPfS_S_i,@"STO_CUDA_ENTRY STV_DEFAULT"
_Z12vecAddKernelPfS_S_i:
.text._Z12vecAddKernelPfS_S_i:
        /* <DEDUP_REMOVED lines=17> */
[----:B----4-:R-:W-:-:S05]  /*0110*/  FADD R9, R2, R5 ;  /* 0x0000000502097221 */ /* 0x010fca0000000000 */
[----:B------:R-:W-:Y:S01]  /*0120*/  STG.E desc[UR4][R6.64], R9 ;  /* 0x0000000906007986 */ /* 0x000fe2000c101904 */
[----:B------:R-:W-:Y:S05]  /*0130*/  EXIT ;  /* 0x000000000000794d */ /* 0x000fea0003800000 */
.L_x_20:
        /* <DEDUP_REMOVED lines=12> */
.L_x_24:


//--------------------- .nv.global.init           --------------------------
	.section	.nv.global.init,"aw",@progbits
	.align	4
.nv.global.init:
	.type		mrg32k3aM1SubSeq,@object
	.size		mrg32k3aM1SubSeq,(mrg32k3aM2SubSeq - mrg32k3aM1SubSeq)
mrg32k3aM1SubSeq:
        /*0000*/ 	.byte	0x0b, 0xcc, 0xee, 0x04, 0x73, 0x29, 0x8b, 0x6f, 0xf6, 0x53, 0x03, 0xf6, 0x23, 0xf6, 0xea, 0xda
        /* <DEDUP_REMOVED lines=125> */
	.type		mrg32k3aM2SubSeq,@object
	.size		mrg32k3aM2SubSeq,(mrg32k3aM1 - mrg32k3aM2SubSeq)
mrg32k3aM2SubSeq:
        /* <DEDUP_REMOVED lines=126> */
	.type		mrg32k3aM1,@object
	.size		mrg32k3aM1,(mrg32k3aM1Seq - mrg32k3aM1)
mrg32k3aM1:
        /* <DEDUP_REMOVED lines=144> */
	.type		mrg32k3aM1Seq,@object
	.size		mrg32k3aM1Seq,(mrg32k3aM2 - mrg32k3aM1Seq)
mrg32k3aM1Seq:
        /* <DEDUP_REMOVED lines=144> */
	.type		mrg32k3aM2,@object
	.size		mrg32k3aM2,(mrg32k3aM2Seq - mrg32k3aM2)
mrg32k3aM2:
        /* <DEDUP_REMOVED lines=144> */
	.type		mrg32k3aM2Seq,@object
	.size		mrg32k3aM2Seq,(precalc_xorwow_matrix - mrg32k3aM2Seq)
mrg32k3aM2Seq:
        /* <DEDUP_REMOVED lines=144> */
	.type		precalc_xorwow_matrix,@object
	.size		precalc_xorwow_matrix,(precalc_xorwow_offset_matrix - precalc_xorwow_matrix)
precalc_xorwow_matrix:
        /* <DEDUP_REMOVED lines=6400> */
	.type		precalc_xorwow_offset_matrix,@object
	.size		precalc_xorwow_offset_matrix,(.L_1 - precalc_xorwow_offset_matrix)
precalc_xorwow_offset_matrix:
        /* <DEDUP_REMOVED lines=6400> */
.L_1:


//--------------------- .nv.shared.reserved.0     --------------------------
	.section	.nv.shared.reserved.0,"aw",@nobits
	.weak		__nv_reservedSMEM_offset_0_alias
	.size		__nv_reservedSMEM_offset_0_alias, 0, 64
	.other		__nv_reservedSMEM_offset_0_alias,@"STO_CUDA_RESERVED_SHARED STV_DEFAULT"
__nv_reservedSMEM_offset_0_alias:
	.zero		0
	.zero		64


//--------------------- .nv.constant0._Z9ReduceSumPfS_ii --------------------------
	.section	.nv.constant0._Z9ReduceSumPfS_ii,"a",@progbits
	.sectionflags	@""
	.align	4
.nv.constant0._Z9ReduceSumPfS_ii:
	.zero		920


//--------------------- .nv.constant0._Z17vecRandInitializePfim --------------------------
	.section	.nv.constant0._Z17vecRandInitializePfim,"a",@progbits
	.sectionflags	@""
	.align	4
.nv.constant0._Z17vecRandInitializePfim:
	.zero		920


//--------------------- .nv.constant0._Z13vecMultKernelPfS_S_i --------------------------
	.section	.nv.constant0._Z13vecMultKernelPfS_S_i,"a",@progbits
	.sectionflags	@""
	.align	4
.nv.constant0._Z13vecMultKernelPfS_S_i:
	.zero		924


//--------------------- .nv.constant0._Z12vecAddKernelPfS_S_i --------------------------
	.section	.nv.constant0._Z12vecAddKernelPfS_S_i,"a",@progbits
	.sectionflags	@""
	.align	4
.nv.constant0._Z12vecAddKernelPfS_S_i:
	.zero		924


//--------------------- SYMBOLS --------------------------

	.type		.nv.reservedSmem.offset0,@object
	.size		.nv.reservedSmem.offset0,0x4
